	.target	sm_100a

	.elftype	@"ET_EXEC"


//--------------------- .note.nv.tkinfo           --------------------------
	.section	.note.nv.tkinfo,"",@"SHT_NOTE"
	.sectionflags	@"SHF_NOTE_NV_TKINFO"
	.tkinfo
        /*0018*/ 	.word	0x00000002
        /*0030*/ 	.string	""
        /*0030*/ 	.string	"ptxas"
        /*0030*/ 	.string	"Cuda compilation tools, release 13.0, V13.0.88"
        /*0030*/ 	.string	"Build cuda_13.0.r13.0/compiler.36424714_0"
        /*0030*/ 	.string	"-arch sm_100a -m 64 "



//--------------------- .note.nv.cuinfo           --------------------------
	.section	.note.nv.cuinfo,"",@"SHT_NOTE"
	.sectionflags	@"SHF_NOTE_NV_CUINFO"
        /*0018*/ 	.short	0x0002
        /*001a*/ 	.short	0x0064
        /*001c*/ 	.short	0x0082
	.zero		2


//--------------------- .nv.info                  --------------------------
	.section	.nv.info,"",@"SHT_CUDA_INFO"
	.align	4


	//----- nvinfo : EIATTR_REGCOUNT
	.align		4
        /*0000*/ 	.byte	0x04, 0x2f
        /*0002*/ 	.short	(.L_19 - .L_18)
	.align		4
.L_18:
        /*0004*/ 	.word	index@(_ZN7cutlass13device_kernelINS_4gemm6kernel13GemmUniversalIN4cute5tupleIJiiiiEEENS1_10collective13CollectiveMmaINS1_35MainloopSm100TmaUmmaWarpSpecializedILi24ELi2ELi4ENS5_IJNS4_1CILi1EEESB_SB_EEEEENS5_IJNSA_ILi128EEESE_NSA_ILi32EEEEEENS_12float_e5m2_tENS5_IJlSB_lEEENS_12float_e4m3_tENS5_IJSB_llEEENS4_8TiledMMAINS4_8MMA_AtomIJNS4_10MMA_TraitsINS4_19SM100_MMA_F8F6F4_SSEJSH_SJ_fSE_SE_NS4_17integral_constantINS4_4UMMA5MajorELSR_0EEENSP_ISR_LSR_1EEENSP_INSQ_7ScaleInELSU_0EEESV_EEEEEENS4_6LayoutISC_NS5_IJNSA_ILi0EEESZ_SZ_EEEEENS5_IJNS4_10UnderscoreES12_S12_EEEEENS4_13SM90_TMA_LOADENS4_14ComposedLayoutINS4_7SwizzleILi1ELi4ELi3EEENS4_18smem_ptr_flag_bitsILi8EEENSY_INS5_IJNSA_ILi8EEESF_EEENS5_IJSF_SB_EEEEEEEvNS4_8identityES15_NS16_INS17_ILi3ELi4ELi3EEES1A_NSY_INS5_IJSE_S1B_EEENS5_IJSB_SE_EEEEEEEvS1G_EENS_8epilogue10collective18CollectiveEpilogueINS1N_23Sm100TmaWarpSpecializedILi2ELi2ELi64ELb0ELb0EEEJSG_NS5_IJNSY_ISE_SB_EENSY_INSA_ILi64EEESB_EEEEESH_SI_SH_SI_NS1N_6fusion15FusionCallbacksIS1R_NS1W_17LinearCombinationISH_fSH_fLNS_15FloatRoundStyleE2EEESG_S1V_JEEENS4_5SM1004TMEM4LOAD26SM100_TMEM_LOAD_32dp32b64xES15_NS16_INS17_ILi2ELi4ELi3EEES1A_NSY_INS5_IJS1B_S1T_EEENS5_IJS1T_SB_EEEEEEENS4_39AutoVectorizingCopyWithAssumedAlignmentILi128EEENS4_14SM90_TMA_STOREES2A_S2C_S2C_EEEvvEEEEvNT_6ParamsE)
        /*0008*/ 	.word	0x000000e0


	//----- nvinfo : EIATTR_FRAME_SIZE
	.align		4
.L_19:
        /*000c*/ 	.byte	0x04, 0x11
        /*000e*/ 	.short	(.L_21 - .L_20)
	.align		4
.L_20:
        /*0010*/ 	.word	index@($__internal_2_$__cuda_sm10x_tcgen05_guardrail_trap_unallocated_columns_being_dealloced)
        /*0014*/ 	.word	0x00000000


	//----- nvinfo : EIATTR_FRAME_SIZE
	.align		4
.L_21:
        /*0018*/ 	.byte	0x04, 0x11
        /*001a*/ 	.short	(.L_23 - .L_22)
	.align		4
.L_22:
        /*001c*/ 	.word	index@($__internal_1_$__cuda_sm10x_tcgen05_guardrail_trap_phase_invalid_during_alloc)
        /*0020*/ 	.word	0x00000000


	//----- nvinfo : EIATTR_FRAME_SIZE
	.align		4
.L_23:
        /*0024*/ 	.byte	0x04, 0x11
        /*0026*/ 	.short	(.L_25 - .L_24)
	.align		4
.L_24:
        /*0028*/ 	.word	index@($__internal_0_$__cuda_sm10x_tcgen05_guardrail_trap_col_being_dealloced_not_returned_by_alloc)
        /*002c*/ 	.word	0x00000000


	//----- nvinfo : EIATTR_FRAME_SIZE
	.align		4
.L_25:
        /*0030*/ 	.byte	0x04, 0x11
        /*0032*/ 	.short	(.L_27 - .L_26)
	.align		4
.L_26:
        /*0034*/ 	.word	index@(_ZN7cutlass13device_kernelINS_4gemm6kernel13GemmUniversalIN4cute5tupleIJiiiiEEENS1_10collective13CollectiveMmaINS1_35MainloopSm100TmaUmmaWarpSpecializedILi24ELi2ELi4ENS5_IJNS4_1CILi1EEESB_SB_EEEEENS5_IJNSA_ILi128EEESE_NSA_ILi32EEEEEENS_12float_e5m2_tENS5_IJlSB_lEEENS_12float_e4m3_tENS5_IJSB_llEEENS4_8TiledMMAINS4_8MMA_AtomIJNS4_10MMA_TraitsINS4_19SM100_MMA_F8F6F4_SSEJSH_SJ_fSE_SE_NS4_17integral_constantINS4_4UMMA5MajorELSR_0EEENSP_ISR_LSR_1EEENSP_INSQ_7ScaleInELSU_0EEESV_EEEEEENS4_6LayoutISC_NS5_IJNSA_ILi0EEESZ_SZ_EEEEENS5_IJNS4_10UnderscoreES12_S12_EEEEENS4_13SM90_TMA_LOADENS4_14ComposedLayoutINS4_7SwizzleILi1ELi4ELi3EEENS4_18smem_ptr_flag_bitsILi8EEENSY_INS5_IJNSA_ILi8EEESF_EEENS5_IJSF_SB_EEEEEEEvNS4_8identityES15_NS16_INS17_ILi3ELi4ELi3EEES1A_NSY_INS5_IJSE_S1B_EEENS5_IJSB_SE_EEEEEEEvS1G_EENS_8epilogue10collective18CollectiveEpilogueINS1N_23Sm100TmaWarpSpecializedILi2ELi2ELi64ELb0ELb0EEEJSG_NS5_IJNSY_ISE_SB_EENSY_INSA_ILi64EEESB_EEEEESH_SI_SH_SI_NS1N_6fusion15FusionCallbacksIS1R_NS1W_17LinearCombinationISH_fSH_fLNS_15FloatRoundStyleE2EEESG_S1V_JEEENS4_5SM1004TMEM4LOAD26SM100_TMEM_LOAD_32dp32b64xES15_NS16_INS17_ILi2ELi4ELi3EEES1A_NSY_INS5_IJS1B_S1T_EEENS5_IJS1T_SB_EEEEEEENS4_39AutoVectorizingCopyWithAssumedAlignmentILi128EEENS4_14SM90_TMA_STOREES2A_S2C_S2C_EEEvvEEEEvNT_6ParamsE)
        /*0038*/ 	.word	0x00000000


	//----- nvinfo : EIATTR_MIN_STACK_SIZE
	.align		4
.L_27:
        /*003c*/ 	.byte	0x04, 0x12
        /*003e*/ 	.short	(.L_29 - .L_28)
	.align		4
.L_28:
        /*0040*/ 	.word	index@(_ZN7cutlass13device_kernelINS_4gemm6kernel13GemmUniversalIN4cute5tupleIJiiiiEEENS1_10collective13CollectiveMmaINS1_35MainloopSm100TmaUmmaWarpSpecializedILi24ELi2ELi4ENS5_IJNS4_1CILi1EEESB_SB_EEEEENS5_IJNSA_ILi128EEESE_NSA_ILi32EEEEEENS_12float_e5m2_tENS5_IJlSB_lEEENS_12float_e4m3_tENS5_IJSB_llEEENS4_8TiledMMAINS4_8MMA_AtomIJNS4_10MMA_TraitsINS4_19SM100_MMA_F8F6F4_SSEJSH_SJ_fSE_SE_NS4_17integral_constantINS4_4UMMA5MajorELSR_0EEENSP_ISR_LSR_1EEENSP_INSQ_7ScaleInELSU_0EEESV_EEEEEENS4_6LayoutISC_NS5_IJNSA_ILi0EEESZ_SZ_EEEEENS5_IJNS4_10UnderscoreES12_S12_EEEEENS4_13SM90_TMA_LOADENS4_14ComposedLayoutINS4_7SwizzleILi1ELi4ELi3EEENS4_18smem_ptr_flag_bitsILi8EEENSY_INS5_IJNSA_ILi8EEESF_EEENS5_IJSF_SB_EEEEEEEvNS4_8identityES15_NS16_INS17_ILi3ELi4ELi3EEES1A_NSY_INS5_IJSE_S1B_EEENS5_IJSB_SE_EEEEEEEvS1G_EENS_8epilogue10collective18CollectiveEpilogueINS1N_23Sm100TmaWarpSpecializedILi2ELi2ELi64ELb0ELb0EEEJSG_NS5_IJNSY_ISE_SB_EENSY_INSA_ILi64EEESB_EEEEESH_SI_SH_SI_NS1N_6fusion15FusionCallbacksIS1R_NS1W_17LinearCombinationISH_fSH_fLNS_15FloatRoundStyleE2EEESG_S1V_JEEENS4_5SM1004TMEM4LOAD26SM100_TMEM_LOAD_32dp32b64xES15_NS16_INS17_ILi2ELi4ELi3EEES1A_NSY_INS5_IJS1B_S1T_EEENS5_IJS1T_SB_EEEEEEENS4_39AutoVectorizingCopyWithAssumedAlignmentILi128EEENS4_14SM90_TMA_STOREES2A_S2C_S2C_EEEvvEEEEvNT_6ParamsE)
        /*0044*/ 	.word	0x00000000
.L_29:


//--------------------- .nv.compat                --------------------------
	.section	.nv.compat,"",@"SHT_CUDA_COMPAT_INFO"
	.align	4
        /*0000*/ 	.byte	0x02, 0x09, 0x01, 0x00, 0x02, 0x02, 0x02, 0x00, 0x02, 0x05, 0x05, 0x00, 0x03, 0x07, 0x01, 0x01
        /*0010*/ 	.byte	0x02, 0x03, 0x01, 0x00, 0x02, 0x06, 0x01, 0x00, 0x04, 0x0b, 0x08, 0x00, 0x09, 0x00, 0x00, 0x00
        /*0020*/ 	.byte	0x00, 0x00, 0x00, 0x00


//--------------------- .nv.info._ZN7cutlass13device_kernelINS_4gemm6kernel13GemmUniversalIN4cute5tupleIJiiiiEEENS1_10collective13CollectiveMmaINS1_35MainloopSm100TmaUmmaWarpSpecializedILi24ELi2ELi4ENS5_IJNS4_1CILi1EEESB_SB_EEEEENS5_IJNSA_ILi128EEESE_NSA_ILi32EEEEEENS_12float_e5m2_tENS5_IJlSB_lEEENS_12float_e4m3_tENS5_IJSB_llEEENS4_8TiledMMAINS4_8MMA_AtomIJNS4_10MMA_TraitsINS4_19SM100_MMA_F8F6F4_SSEJSH_SJ_fSE_SE_NS4_17integral_constantINS4_4UMMA5MajorELSR_0EEENSP_ISR_LSR_1EEENSP_INSQ_7ScaleInELSU_0EEESV_EEEEEENS4_6LayoutISC_NS5_IJNSA_ILi0EEESZ_SZ_EEEEENS5_IJNS4_10UnderscoreES12_S12_EEEEENS4_13SM90_TMA_LOADENS4_14ComposedLayoutINS4_7SwizzleILi1ELi4ELi3EEENS4_18smem_ptr_flag_bitsILi8EEENSY_INS5_IJNSA_ILi8EEESF_EEENS5_IJSF_SB_EEEEEEEvNS4_8identityES15_NS16_INS17_ILi3ELi4ELi3EEES1A_NSY_INS5_IJSE_S1B_EEENS5_IJSB_SE_EEEEEEEvS1G_EENS_8epilogue10collective18CollectiveEpilogueINS1N_23Sm100TmaWarpSpecializedILi2ELi2ELi64ELb0ELb0EEEJSG_NS5_IJNSY_ISE_SB_EENSY_INSA_ILi64EEESB_EEEEESH_SI_SH_SI_NS1N_6fusion15FusionCallbacksIS1R_NS1W_17LinearCombinationISH_fSH_fLNS_15FloatRoundStyleE2EEESG_S1V_JEEENS4_5SM1004TMEM4LOAD26SM100_TMEM_LOAD_32dp32b64xES15_NS16_INS17_ILi2ELi4ELi3EEES1A_NSY_INS5_IJS1B_S1T_EEENS5_IJS1T_SB_EEEEEEENS4_39AutoVectorizingCopyWithAssumedAlignmentILi128EEENS4_14SM90_TMA_STOREES2A_S2C_S2C_EEEvvEEEEvNT_6ParamsE --------------------------
	.section	.nv.info._ZN7cutlass13device_kernelINS_4gemm6kernel13GemmUniversalIN4cute5tupleIJiiiiEEENS1_10collective13CollectiveMmaINS1_35MainloopSm100TmaUmmaWarpSpecializedILi24ELi2ELi4ENS5_IJNS4_1CILi1EEESB_SB_EEEEENS5_IJNSA_ILi128EEESE_NSA_ILi32EEEEEENS_12float_e5m2_tENS5_IJlSB_lEEENS_12float_e4m3_tENS5_IJSB_llEEENS4_8TiledMMAINS4_8MMA_AtomIJNS4_10MMA_TraitsINS4_19SM100_MMA_F8F6F4_SSEJSH_SJ_fSE_SE_NS4_17integral_constantINS4_4UMMA5MajorELSR_0EEENSP_ISR_LSR_1EEENSP_INSQ_7ScaleInELSU_0EEESV_EEEEEENS4_6LayoutISC_NS5_IJNSA_ILi0EEESZ_SZ_EEEEENS5_IJNS4_10UnderscoreES12_S12_EEEEENS4_13SM90_TMA_LOADENS4_14ComposedLayoutINS4_7SwizzleILi1ELi4ELi3EEENS4_18smem_ptr_flag_bitsILi8EEENSY_INS5_IJNSA_ILi8EEESF_EEENS5_IJSF_SB_EEEEEEEvNS4_8identityES15_NS16_INS17_ILi3ELi4ELi3EEES1A_NSY_INS5_IJSE_S1B_EEENS5_IJSB_SE_EEEEEEEvS1G_EENS_8epilogue10collective18CollectiveEpilogueINS1N_23Sm100TmaWarpSpecializedILi2ELi2ELi64ELb0ELb0EEEJSG_NS5_IJNSY_ISE_SB_EENSY_INSA_ILi64EEESB_EEEEESH_SI_SH_SI_NS1N_6fusion15FusionCallbacksIS1R_NS1W_17LinearCombinationISH_fSH_fLNS_15FloatRoundStyleE2EEESG_S1V_JEEENS4_5SM1004TMEM4LOAD26SM100_TMEM_LOAD_32dp32b64xES15_NS16_INS17_ILi2ELi4ELi3EEES1A_NSY_INS5_IJS1B_S1T_EEENS5_IJS1T_SB_EEEEEEENS4_39AutoVectorizingCopyWithAssumedAlignmentILi128EEENS4_14SM90_TMA_STOREES2A_S2C_S2C_EEEvvEEEEvNT_6ParamsE,"",@"SHT_CUDA_INFO"
	.sectionflags	@""
	.align	4


	//----- nvinfo : EIATTR_CUDA_API_VERSION
	.align		4
        /*0000*/ 	.byte	0x04, 0x37
        /*0002*/ 	.short	(.L_31 - .L_30)
.L_30:
        /*0004*/ 	.word	0x00000082


	//----- nvinfo : EIATTR_KPARAM_INFO
	.align		4
.L_31:
        /*0008*/ 	.byte	0x04, 0x17
        /*000a*/ 	.short	(.L_33 - .L_32)
.L_32:
        /*000c*/ 	.word	0x00000000
        /*0010*/ 	.short	0x0000
        /*0012*/ 	.short	0x0000
        /*0014*/ 	.byte	0x00, 0xf0, 0x01, 0x20


	//----- nvinfo : EIATTR_AT_ENTRY_FRAGMENTS
	.align		4
.L_33:
        /*0018*/ 	.byte	0x04, 0x4f
        /*001a*/ 	.short	(.L_35 - .L_34)


	//   ....[0]....
.L_34:
        /*001c*/ 	.word	0x00000006


	//----- nvinfo : EIATTR_RESERVED_SMEM_USED
	.align		4
.L_35:
        /*0020*/ 	.byte	0x01, 0x41
	.zero		2


	//----- nvinfo : EIATTR_SPARSE_MMA_MASK
	.align		4
        /*0024*/ 	.byte	0x03, 0x50
        /*0026*/ 	.short	0x0000


	//----- nvinfo : EIATTR_TCGEN05_1CTA_USED
	.align		4
        /*0028*/ 	.byte	0x01, 0x51
	.zero		2


	//----- nvinfo : EIATTR_MAXREG_COUNT
	.align		4
        /*002c*/ 	.byte	0x03, 0x1b
        /*002e*/ 	.short	0x00ff


	//----- nvinfo : EIATTR_NUM_BARRIERS
	.align		4
        /*0030*/ 	.byte	0x02, 0x4c
        /*0032*/ 	.byte	0x07
	.zero		1


	//----- nvinfo : EIATTR_EXTERNS
	.align		4
        /*0034*/ 	.byte	0x04, 0x0f
        /*0036*/ 	.short	(.L_37 - .L_36)


	//   ....[0]....
	.align		4
.L_36:
        /*0038*/ 	.word	index@(__assertfail)


	//----- nvinfo : EIATTR_MERCURY_ISA_VERSION
	.align		4
.L_37:
        /*003c*/ 	.byte	0x03, 0x5f
        /*003e*/ 	.short	0x0101


	//----- nvinfo : EIATTR_INT_WARP_WIDE_INSTR_OFFSETS
	.align		4
        /*0040*/ 	.byte	0x04, 0x31
        /*0042*/ 	.short	(.L_39 - .L_38)


	//   ....[0]....
.L_38:
        /*0044*/ 	.word	0x00002030


	//   ....[1]....
        /*0048*/ 	.word	0x00004470


	//   ....[2]....
        /*004c*/ 	.word	0x00004490


	//   ....[3]....
        /*0050*/ 	.word	0x000044c0


	//   ....[4]....
        /*0054*/ 	.word	0x00004df0


	//   ....[5]....
        /*0058*/ 	.word	0x00004e60


	//   ....[6]....
        /*005c*/ 	.word	0x00005040


	//   ....[7]....
        /*0060*/ 	.word	0x000051a0


	//----- nvinfo : EIATTR_COOP_GROUP_MASK_REGIDS
	.align		4
.L_39:
        /*0064*/ 	.byte	0x04, 0x29
        /*0066*/ 	.short	(.L_41 - .L_40)


	//   ....[0]....
.L_40:
        /*0068*/ 	.word	0xffffffff


	//   ....[1]....
        /*006c*/ 	.word	0xffffffff


	//   ....[2]....
        /*0070*/ 	.word	0xffffffff


	//   ....[3]....
        /*0074*/ 	.word	0xffffffff


	//   ....[4]....
        /*0078*/ 	.word	0xffffffff


	//   ....[5]....
        /*007c*/ 	.word	0xffffffff


	//   ....[6]....
        /*0080*/ 	.word	0xffffffff


	//   ....[7]....
        /*0084*/ 	.word	0xffffffff


	//   ....[8]....
        /*0088*/ 	.word	0xffffffff


	//   ....[9]....
        /*008c*/ 	.word	0xffffffff


	//   ....[10]....
        /*0090*/ 	.word	0xffffffff


	//   ....[11]....
        /*0094*/ 	.word	0xffffffff


	//   ....[12]....
        /*0098*/ 	.word	0xffffffff


	//----- nvinfo : EIATTR_COOP_GROUP_INSTR_OFFSETS
	.align		4
.L_41:
        /*009c*/ 	.byte	0x04, 0x28
        /*009e*/ 	.short	(.L_43 - .L_42)


	//   ....[0]....
.L_42:
        /*00a0*/ 	.word	0x00000090


	//   ....[1]....
        /*00a4*/ 	.word	0x000004d0


	//   ....[2]....
        /*00a8*/ 	.word	0x000008f0


	//   ....[3]....
        /*00ac*/ 	.word	0x00000a50


	//   ....[4]....
        /*00b0*/ 	.word	0x00000b50


	//   ....[5]....
        /*00b4*/ 	.word	0x00000cc0


	//   ....[6]....
        /*00b8*/ 	.word	0x00000e60


	//   ....[7]....
        /*00bc*/ 	.word	0x00001f10


	//   ....[8]....
        /*00c0*/ 	.word	0x00003830


	//   ....[9]....
        /*00c4*/ 	.word	0x00003a40


	//   ....[10]....
        /*00c8*/ 	.word	0x00003a70


	//   ....[11]....
        /*00cc*/ 	.word	0x00004350


	//   ....[12]....
        /*00d0*/ 	.word	0x00004580


	//----- nvinfo : EIATTR_VRC_CTA_INIT_COUNT
	.align		4
.L_43:
        /*00d4*/ 	.byte	0x02, 0x4a
        /*00d6*/ 	.byte	0x80
	.zero		1


	//----- nvinfo : EIATTR_SYSCALL_OFFSETS
	.align		4
        /*00d8*/ 	.byte	0x04, 0x46
        /*00da*/ 	.short	(.L_45 - .L_44)


	//   ....[0]....
.L_44:
        /*00dc*/ 	.word	0x00005bd0


	//   ....[1]....
        /*00e0*/ 	.word	0x00005d10


	//   ....[2]....
        /*00e4*/ 	.word	0x00006570


	//   ....[3]....
        /*00e8*/ 	.word	0x00007b80


	//----- nvinfo : EIATTR_MBARRIER_INSTR_OFFSETS
	.align		4
.L_45:
        /*00ec*/ 	.byte	0x04, 0x39
        /*00ee*/ 	.short	(.L_47 - .L_46)


	//   ....[0]....
.L_46:
        /*00f0*/ 	.word	0x000005d0
        /*00f4*/ 	.word	0x000000ff
        /*00f8*/ 	.word	0x00000000
        /*00fc*/ 	.short	0x0100
        /*00fe*/ 	.byte	0x05
	.zero		1


	//   ....[1]....
        /*0100*/ 	.word	0x000005e0
        /*0104*/ 	.word	0x000000ff
        /*0108*/ 	.word	0x000000c0
        /*010c*/ 	.short	0x0100
        /*010e*/ 	.byte	0x05
	.zero		1


	//   ....[2]....
        /*0110*/ 	.word	0x000005f0
        /*0114*/ 	.word	0x000000ff
        /*0118*/ 	.word	0x00000008
        /*011c*/ 	.short	0x0100
        /*011e*/ 	.byte	0x05
	.zero		1


	//   ....[3]....
        /*0120*/ 	.word	0x00000600
        /*0124*/ 	.word	0x000000ff
        /*0128*/ 	.word	0x000000c8
        /*012c*/ 	.short	0x0100
        /*012e*/ 	.byte	0x05
	.zero		1


	//   ....[4]....
        /*0130*/ 	.word	0x00000610
        /*0134*/ 	.word	0x000000ff
        /*0138*/ 	.word	0x00000010
        /*013c*/ 	.short	0x0100
        /*013e*/ 	.byte	0x05
	.zero		1


	//   ....[5]....
        /*0140*/ 	.word	0x00000620
        /*0144*/ 	.word	0x000000ff
        /*0148*/ 	.word	0x000000d0
        /*014c*/ 	.short	0x0100
        /*014e*/ 	.byte	0x05
	.zero		1


	//   ....[6]....
        /*0150*/ 	.word	0x00000630
        /*0154*/ 	.word	0x000000ff
        /*0158*/ 	.word	0x00000018
        /*015c*/ 	.short	0x0100
        /*015e*/ 	.byte	0x05
	.zero		1


	//   ....[7]....
        /*0160*/ 	.word	0x00000640
        /*0164*/ 	.word	0x000000ff
        /*0168*/ 	.word	0x000000d8
        /*016c*/ 	.short	0x0100
        /*016e*/ 	.byte	0x05
	.zero		1


	//   ....[8]....
        /*0170*/ 	.word	0x00000650
        /*0174*/ 	.word	0x000000ff
        /*0178*/ 	.word	0x00000020
        /*017c*/ 	.short	0x0100
        /*017e*/ 	.byte	0x05
	.zero		1


	//   ....[9]....
        /*0180*/ 	.word	0x00000660
        /*0184*/ 	.word	0x000000ff
        /*0188*/ 	.word	0x000000e0
        /*018c*/ 	.short	0x0100
        /*018e*/ 	.byte	0x05
	.zero		1


	//   ....[10]....
        /*0190*/ 	.word	0x00000670
        /*0194*/ 	.word	0x000000ff
        /*0198*/ 	.word	0x00000028
        /*019c*/ 	.short	0x0100
        /*019e*/ 	.byte	0x05
	.zero		1


	//   ....[11]....
        /*01a0*/ 	.word	0x00000680
        /*01a4*/ 	.word	0x000000ff
        /*01a8*/ 	.word	0x000000e8
        /*01ac*/ 	.short	0x0100
        /*01ae*/ 	.byte	0x05
	.zero		1


	//   ....[12]....
        /*01b0*/ 	.word	0x00000690
        /*01b4*/ 	.word	0x000000ff
        /*01b8*/ 	.word	0x00000030
        /*01bc*/ 	.short	0x0100
        /*01be*/ 	.byte	0x05
	.zero		1


	//   ....[13]....
        /*01c0*/ 	.word	0x000006a0
        /*01c4*/ 	.word	0x000000ff
        /*01c8*/ 	.word	0x000000f0
        /*01cc*/ 	.short	0x0100
        /*01ce*/ 	.byte	0x05
	.zero		1


	//   ....[14]....
        /*01d0*/ 	.word	0x000006b0
        /*01d4*/ 	.word	0x000000ff
        /*01d8*/ 	.word	0x00000038
        /*01dc*/ 	.short	0x0100
        /*01de*/ 	.byte	0x05
	.zero		1


	//   ....[15]....
        /*01e0*/ 	.word	0x000006c0
        /*01e4*/ 	.word	0x000000ff
        /*01e8*/ 	.word	0x000000f8
        /*01ec*/ 	.short	0x0100
        /*01ee*/ 	.byte	0x05
	.zero		1


	//   ....[16]....
        /*01f0*/ 	.word	0x000006d0
        /*01f4*/ 	.word	0x000000ff
        /*01f8*/ 	.word	0x00000040
        /*01fc*/ 	.short	0x0100
        /*01fe*/ 	.byte	0x05
	.zero		1


	//   ....[17]....
        /*0200*/ 	.word	0x000006e0
        /*0204*/ 	.word	0x000000ff
        /*0208*/ 	.word	0x00000100
        /*020c*/ 	.short	0x0100
        /*020e*/ 	.byte	0x05
	.zero		1


	//   ....[18]....
        /*0210*/ 	.word	0x000006f0
        /*0214*/ 	.word	0x000000ff
        /*0218*/ 	.word	0x00000048
        /*021c*/ 	.short	0x0100
        /*021e*/ 	.byte	0x05
	.zero		1


	//   ....[19]....
        /*0220*/ 	.word	0x00000700
        /*0224*/ 	.word	0x000000ff
        /*0228*/ 	.word	0x00000108
        /*022c*/ 	.short	0x0100
        /*022e*/ 	.byte	0x05
	.zero		1


	//   ....[20]....
        /*0230*/ 	.word	0x00000710
        /*0234*/ 	.word	0x000000ff
        /*0238*/ 	.word	0x00000050
        /*023c*/ 	.short	0x0100
        /*023e*/ 	.byte	0x05
	.zero		1


	//   ....[21]....
        /*0240*/ 	.word	0x00000720
        /*0244*/ 	.word	0x000000ff
        /*0248*/ 	.word	0x00000110
        /*024c*/ 	.short	0x0100
        /*024e*/ 	.byte	0x05
	.zero		1


	//   ....[22]....
        /*0250*/ 	.word	0x00000730
        /*0254*/ 	.word	0x000000ff
        /*0258*/ 	.word	0x00000058
        /*025c*/ 	.short	0x0100
        /*025e*/ 	.byte	0x05
	.zero		1


	//   ....[23]....
        /*0260*/ 	.word	0x00000740
        /*0264*/ 	.word	0x000000ff
        /*0268*/ 	.word	0x00000118
        /*026c*/ 	.short	0x0100
        /*026e*/ 	.byte	0x05
	.zero		1


	//   ....[24]....
        /*0270*/ 	.word	0x00000750
        /*0274*/ 	.word	0x000000ff
        /*0278*/ 	.word	0x00000060
        /*027c*/ 	.short	0x0100
        /*027e*/ 	.byte	0x05
	.zero		1


	//   ....[25]....
        /*0280*/ 	.word	0x00000760
        /*0284*/ 	.word	0x000000ff
        /*0288*/ 	.word	0x00000120
        /*028c*/ 	.short	0x0100
        /*028e*/ 	.byte	0x05
	.zero		1


	//   ....[26]....
        /*0290*/ 	.word	0x00000770
        /*0294*/ 	.word	0x000000ff
        /*0298*/ 	.word	0x00000068
        /*029c*/ 	.short	0x0100
        /*029e*/ 	.byte	0x05
	.zero		1


	//   ....[27]....
        /*02a0*/ 	.word	0x00000780
        /*02a4*/ 	.word	0x000000ff
        /*02a8*/ 	.word	0x00000128
        /*02ac*/ 	.short	0x0100
        /*02ae*/ 	.byte	0x05
	.zero		1


	//   ....[28]....
        /*02b0*/ 	.word	0x00000790
        /*02b4*/ 	.word	0x000000ff
        /*02b8*/ 	.word	0x00000070
        /*02bc*/ 	.short	0x0100
        /*02be*/ 	.byte	0x05
	.zero		1


	//   ....[29]....
        /*02c0*/ 	.word	0x000007a0
        /*02c4*/ 	.word	0x000000ff
        /*02c8*/ 	.word	0x00000130
        /*02cc*/ 	.short	0x0100
        /*02ce*/ 	.byte	0x05
	.zero		1


	//   ....[30]....
        /*02d0*/ 	.word	0x000007b0
        /*02d4*/ 	.word	0x000000ff
        /*02d8*/ 	.word	0x00000078
        /*02dc*/ 	.short	0x0100
        /*02de*/ 	.byte	0x05
	.zero		1


	//   ....[31]....
        /*02e0*/ 	.word	0x000007c0
        /*02e4*/ 	.word	0x000000ff
        /*02e8*/ 	.word	0x00000138
        /*02ec*/ 	.short	0x0100
        /*02ee*/ 	.byte	0x05
	.zero		1


	//   ....[32]....
        /*02f0*/ 	.word	0x000007d0
        /*02f4*/ 	.word	0x000000ff
        /*02f8*/ 	.word	0x00000080
        /*02fc*/ 	.short	0x0100
        /*02fe*/ 	.byte	0x05
	.zero		1


	//   ....[33]....
        /*0300*/ 	.word	0x000007e0
        /*0304*/ 	.word	0x000000ff
        /*0308*/ 	.word	0x00000140
        /*030c*/ 	.short	0x0100
        /*030e*/ 	.byte	0x05
	.zero		1


	//   ....[34]....
        /*0310*/ 	.word	0x000007f0
        /*0314*/ 	.word	0x000000ff
        /*0318*/ 	.word	0x00000088
        /*031c*/ 	.short	0x0100
        /*031e*/ 	.byte	0x05
	.zero		1


	//   ....[35]....
        /*0320*/ 	.word	0x00000800
        /*0324*/ 	.word	0x000000ff
        /*0328*/ 	.word	0x00000148
        /*032c*/ 	.short	0x0100
        /*032e*/ 	.byte	0x05
	.zero		1


	//   ....[36]....
        /*0330*/ 	.word	0x00000810
        /*0334*/ 	.word	0x000000ff
        /*0338*/ 	.word	0x00000090
        /*033c*/ 	.short	0x0100
        /*033e*/ 	.byte	0x05
	.zero		1


	//   ....[37]....
        /*0340*/ 	.word	0x00000820
        /*0344*/ 	.word	0x000000ff
        /*0348*/ 	.word	0x00000150
        /*034c*/ 	.short	0x0100
        /*034e*/ 	.byte	0x05
	.zero		1


	//   ....[38]....
        /*0350*/ 	.word	0x00000830
        /*0354*/ 	.word	0x000000ff
        /*0358*/ 	.word	0x00000098
        /*035c*/ 	.short	0x0100
        /*035e*/ 	.byte	0x05
	.zero		1


	//   ....[39]....
        /*0360*/ 	.word	0x00000840
        /*0364*/ 	.word	0x000000ff
        /*0368*/ 	.word	0x00000158
        /*036c*/ 	.short	0x0100
        /*036e*/ 	.byte	0x05
	.zero		1


	//   ....[40]....
        /*0370*/ 	.word	0x00000850
        /*0374*/ 	.word	0x000000ff
        /*0378*/ 	.word	0x000000a0
        /*037c*/ 	.short	0x0100
        /*037e*/ 	.byte	0x05
	.zero		1


	//   ....[41]....
        /*0380*/ 	.word	0x00000860
        /*0384*/ 	.word	0x000000ff
        /*0388*/ 	.word	0x00000160
        /*038c*/ 	.short	0x0100
        /*038e*/ 	.byte	0x05
	.zero		1


	//   ....[42]....
        /*0390*/ 	.word	0x00000870
        /*0394*/ 	.word	0x000000ff
        /*0398*/ 	.word	0x000000a8
        /*039c*/ 	.short	0x0100
        /*039e*/ 	.byte	0x05
	.zero		1


	//   ....[43]....
        /*03a0*/ 	.word	0x00000880
        /*03a4*/ 	.word	0x000000ff
        /*03a8*/ 	.word	0x00000168
        /*03ac*/ 	.short	0x0100
        /*03ae*/ 	.byte	0x05
	.zero		1


	//   ....[44]....
        /*03b0*/ 	.word	0x00000890
        /*03b4*/ 	.word	0x000000ff
        /*03b8*/ 	.word	0x000000b0
        /*03bc*/ 	.short	0x0100
        /*03be*/ 	.byte	0x05
	.zero		1


	//   ....[45]....
        /*03c0*/ 	.word	0x000008a0
        /*03c4*/ 	.word	0x000000ff
        /*03c8*/ 	.word	0x00000170
        /*03cc*/ 	.short	0x0100
        /*03ce*/ 	.byte	0x05
	.zero		1


	//   ....[46]....
        /*03d0*/ 	.word	0x000008b0
        /*03d4*/ 	.word	0x000000ff
        /*03d8*/ 	.word	0x000000b8
        /*03dc*/ 	.short	0x0100
        /*03de*/ 	.byte	0x05
	.zero		1


	//   ....[47]....
        /*03e0*/ 	.word	0x000008c0
        /*03e4*/ 	.word	0x000000ff
        /*03e8*/ 	.word	0x00000178
        /*03ec*/ 	.short	0x0100
        /*03ee*/ 	.byte	0x05
	.zero		1


	//   ....[48]....
        /*03f0*/ 	.word	0x00000a00
        /*03f4*/ 	.word	0x000000ff
        /*03f8*/ 	.word	0x00000180
        /*03fc*/ 	.short	0x0100
        /*03fe*/ 	.byte	0x07
	.zero		1


	//   ....[49]....
        /*0400*/ 	.word	0x00000a10
        /*0404*/ 	.word	0x000000ff
        /*0408*/ 	.word	0x00000190
        /*040c*/ 	.short	0x0100
        /*040e*/ 	.byte	0x07
	.zero		1


	//   ....[50]....
        /*0410*/ 	.word	0x00000a20
        /*0414*/ 	.word	0x000000ff
        /*0418*/ 	.word	0x00000188
        /*041c*/ 	.short	0x0100
        /*041e*/ 	.byte	0x07
	.zero		1


	//   ....[51]....
        /*0420*/ 	.word	0x00000a30
        /*0424*/ 	.word	0x000000ff
        /*0428*/ 	.word	0x00000198
        /*042c*/ 	.short	0x0100
        /*042e*/ 	.byte	0x07
	.zero		1


	//   ....[52]....
        /*0430*/ 	.word	0x00000b20
        /*0434*/ 	.word	0x000000ff
        /*0438*/ 	.word	0x000001a0
        /*043c*/ 	.short	0x0100
        /*043e*/ 	.byte	0x05
	.zero		1


	//   ....[53]....
        /*0440*/ 	.word	0x00000b30
        /*0444*/ 	.word	0x000000ff
        /*0448*/ 	.word	0x000001a8
        /*044c*/ 	.short	0x0100
        /*044e*/ 	.byte	0x05
	.zero		1


	//   ....[54]....
        /*0450*/ 	.word	0x00000c70
        /*0454*/ 	.word	0x000000ff
        /*0458*/ 	.word	0x000001b0
        /*045c*/ 	.short	0x0100
        /*045e*/ 	.byte	0x05
	.zero		1


	//   ....[55]....
        /*0460*/ 	.word	0x00000c80
        /*0464*/ 	.word	0x000000ff
        /*0468*/ 	.word	0x000001c0
        /*046c*/ 	.short	0x0100
        /*046e*/ 	.byte	0x05
	.zero		1


	//   ....[56]....
        /*0470*/ 	.word	0x00000c90
        /*0474*/ 	.word	0x000000ff
        /*0478*/ 	.word	0x000001b8
        /*047c*/ 	.short	0x0100
        /*047e*/ 	.byte	0x05
	.zero		1


	//   ....[57]....
        /*0480*/ 	.word	0x00000ca0
        /*0484*/ 	.word	0x000000ff
        /*0488*/ 	.word	0x000001c8
        /*048c*/ 	.short	0x0100
        /*048e*/ 	.byte	0x05
	.zero		1


	//   ....[58]....
        /*0490*/ 	.word	0x00000dd0
        /*0494*/ 	.word	0x000000ff
        /*0498*/ 	.word	0x000001d0
        /*049c*/ 	.short	0x0100
        /*049e*/ 	.byte	0x07
	.zero		1


	//   ....[59]....
        /*04a0*/ 	.word	0x00000de0
        /*04a4*/ 	.word	0x000000ff
        /*04a8*/ 	.word	0x000001f0
        /*04ac*/ 	.short	0x0100
        /*04ae*/ 	.byte	0x07
	.zero		1


	//   ....[60]....
        /*04b0*/ 	.word	0x00000df0
        /*04b4*/ 	.word	0x000000ff
        /*04b8*/ 	.word	0x000001d8
        /*04bc*/ 	.short	0x0100
        /*04be*/ 	.byte	0x07
	.zero		1


	//   ....[61]....
        /*04c0*/ 	.word	0x00000e00
        /*04c4*/ 	.word	0x000000ff
        /*04c8*/ 	.word	0x000001f8
        /*04cc*/ 	.short	0x0100
        /*04ce*/ 	.byte	0x07
	.zero		1


	//   ....[62]....
        /*04d0*/ 	.word	0x00000e10
        /*04d4*/ 	.word	0x000000ff
        /*04d8*/ 	.word	0x000001e0
        /*04dc*/ 	.short	0x0100
        /*04de*/ 	.byte	0x07
	.zero		1


	//   ....[63]....
        /*04e0*/ 	.word	0x00000e20
        /*04e4*/ 	.word	0x000000ff
        /*04e8*/ 	.word	0x00000200
        /*04ec*/ 	.short	0x0100
        /*04ee*/ 	.byte	0x07
	.zero		1


	//   ....[64]....
        /*04f0*/ 	.word	0x00000e30
        /*04f4*/ 	.word	0x000000ff
        /*04f8*/ 	.word	0x000001e8
        /*04fc*/ 	.short	0x0100
        /*04fe*/ 	.byte	0x07
	.zero		1


	//   ....[65]....
        /*0500*/ 	.word	0x00000e40
        /*0504*/ 	.word	0x000000ff
        /*0508*/ 	.word	0x00000208
        /*050c*/ 	.short	0x0100
        /*050e*/ 	.byte	0x07
	.zero		1


	//   ....[66]....
        /*0510*/ 	.word	0x00000f30
        /*0514*/ 	.word	0x000000ff
        /*0518*/ 	.word	0x00000210
        /*051c*/ 	.short	0x0100
        /*051e*/ 	.byte	0x05
	.zero		1


	//   ....[67]....
        /*0520*/ 	.word	0x00000f40
        /*0524*/ 	.word	0x000000ff
        /*0528*/ 	.word	0x00000220
        /*052c*/ 	.short	0x0100
        /*052e*/ 	.byte	0x05
	.zero		1


	//   ....[68]....
        /*0530*/ 	.word	0x00000f50
        /*0534*/ 	.word	0x000000ff
        /*0538*/ 	.word	0x00000218
        /*053c*/ 	.short	0x0100
        /*053e*/ 	.byte	0x05
	.zero		1


	//   ....[69]....
        /*0540*/ 	.word	0x00000f60
        /*0544*/ 	.word	0x000000ff
        /*0548*/ 	.word	0x00000228
        /*054c*/ 	.short	0x0100
        /*054e*/ 	.byte	0x05
	.zero		1


	//   ....[70]....
        /*0550*/ 	.word	0x00001830
        /*0554*/ 	.word	0x00000003
        /*0558*/ 	.word	0x00000220
        /*055c*/ 	.short	0x010a
        /*055e*/ 	.byte	0xff
	.zero		1


	//   ....[71]....
        /*0560*/ 	.word	0x00001860
        /*0564*/ 	.word	0x00000003
        /*0568*/ 	.word	0x00000210
        /*056c*/ 	.short	0x0101
        /*056e*/ 	.byte	0xff
	.zero		1


	//   ....[72]....
        /*0570*/ 	.word	0x00001930
        /*0574*/ 	.word	0x000000ff
        /*0578*/ 	.word	0x000000c0
        /*057c*/ 	.short	0x010a
        /*057e*/ 	.byte	0x08
	.zero		1


	//   ....[73]....
        /*0580*/ 	.word	0x000019d0
        /*0584*/ 	.word	0x000000ff
        /*0588*/ 	.word	0x000000c0
        /*058c*/ 	.short	0x010a
        /*058e*/ 	.byte	0x21
	.zero		1


	//   ....[74]....
        /*0590*/ 	.word	0x00001b30
        /*0594*/ 	.word	0x000000ff
        /*0598*/ 	.word	0x000000c0
        /*059c*/ 	.short	0x010a
        /*059e*/ 	.byte	0x08
	.zero		1


	//   ....[75]....
        /*05a0*/ 	.word	0x00001c20
        /*05a4*/ 	.word	0x000000ff
        /*05a8*/ 	.word	0x000001a8
        /*05ac*/ 	.short	0x0101
        /*05ae*/ 	.byte	0x04
	.zero		1


	//   ....[76]....
        /*05b0*/ 	.word	0x00001c40
        /*05b4*/ 	.word	0x000000ff
        /*05b8*/ 	.word	0x000000c0
        /*05bc*/ 	.short	0x010a
        /*05be*/ 	.byte	0x08
	.zero		1


	//   ....[77]....
        /*05c0*/ 	.word	0x00001cc0
        /*05c4*/ 	.word	0x000000ff
        /*05c8*/ 	.word	0x000000c0
        /*05cc*/ 	.short	0x010a
        /*05ce*/ 	.byte	0x11
	.zero		1


	//   ....[78]....
        /*05d0*/ 	.word	0x00001e20
        /*05d4*/ 	.word	0x000000ff
        /*05d8*/ 	.word	0x000000c0
        /*05dc*/ 	.short	0x010a
        /*05de*/ 	.byte	0x08
	.zero		1


	//   ....[79]....
        /*05e0*/ 	.word	0x00001f40
        /*05e4*/ 	.word	0x00000002
        /*05e8*/ 	.word	0x000001b0
        /*05ec*/ 	.short	0x010a
        /*05ee*/ 	.byte	0xff
	.zero		1


	//   ....[80]....
        /*05f0*/ 	.word	0x00002000
        /*05f4*/ 	.word	0x00000002
        /*05f8*/ 	.word	0x00000000
        /*05fc*/ 	.short	0x0101
        /*05fe*/ 	.byte	0xff
	.zero		1


	//   ....[81]....
        /*0600*/ 	.word	0x00002560
        /*0604*/ 	.word	0x000000ff
        /*0608*/ 	.word	0x00000000
        /*060c*/ 	.short	0x010a
        /*060e*/ 	.byte	0x05
	.zero		1


	//   ....[82]....
        /*0610*/ 	.word	0x000025f0
        /*0614*/ 	.word	0x000000ff
        /*0618*/ 	.word	0x00000000
        /*061c*/ 	.short	0x010a
        /*061e*/ 	.byte	0x05
	.zero		1


	//   ....[83]....
        /*0620*/ 	.word	0x00002680
        /*0624*/ 	.word	0x000000ff
        /*0628*/ 	.word	0x00000000
        /*062c*/ 	.short	0x010a
        /*062e*/ 	.byte	0x05
	.zero		1


	//   ....[84]....
        /*0630*/ 	.word	0x00002710
        /*0634*/ 	.word	0x000000ff
        /*0638*/ 	.word	0x00000000
        /*063c*/ 	.short	0x010a
        /*063e*/ 	.byte	0x05
	.zero		1


	//   ....[85]....
        /*0640*/ 	.word	0x000027a0
        /*0644*/ 	.word	0x000000ff
        /*0648*/ 	.word	0x00000000
        /*064c*/ 	.short	0x010a
        /*064e*/ 	.byte	0x05
	.zero		1


	//   ....[86]....
        /*0650*/ 	.word	0x00002830
        /*0654*/ 	.word	0x000000ff
        /*0658*/ 	.word	0x00000000
        /*065c*/ 	.short	0x010a
        /*065e*/ 	.byte	0x05
	.zero		1


	//   ....[87]....
        /*0660*/ 	.word	0x000028c0
        /*0664*/ 	.word	0x000000ff
        /*0668*/ 	.word	0x00000000
        /*066c*/ 	.short	0x010a
        /*066e*/ 	.byte	0x05
	.zero		1


	//   ....[88]....
        /*0670*/ 	.word	0x00002950
        /*0674*/ 	.word	0x000000ff
        /*0678*/ 	.word	0x00000000
        /*067c*/ 	.short	0x010a
        /*067e*/ 	.byte	0x05
	.zero		1


	//   ....[89]....
        /*0680*/ 	.word	0x000029e0
        /*0684*/ 	.word	0x000000ff
        /*0688*/ 	.word	0x00000000
        /*068c*/ 	.short	0x010a
        /*068e*/ 	.byte	0x05
	.zero		1


	//   ....[90]....
        /*0690*/ 	.word	0x00002a70
        /*0694*/ 	.word	0x000000ff
        /*0698*/ 	.word	0x00000000
        /*069c*/ 	.short	0x010a
        /*069e*/ 	.byte	0x05
	.zero		1


	//   ....[91]....
        /*06a0*/ 	.word	0x00002b00
        /*06a4*/ 	.word	0x000000ff
        /*06a8*/ 	.word	0x00000000
        /*06ac*/ 	.short	0x010a
        /*06ae*/ 	.byte	0x05
	.zero		1


	//   ....[92]....
        /*06b0*/ 	.word	0x00002b90
        /*06b4*/ 	.word	0x000000ff
        /*06b8*/ 	.word	0x00000000
        /*06bc*/ 	.short	0x010a
        /*06be*/ 	.byte	0x05
	.zero		1


	//   ....[93]....
        /*06c0*/ 	.word	0x00002c20
        /*06c4*/ 	.word	0x000000ff
        /*06c8*/ 	.word	0x00000000
        /*06cc*/ 	.short	0x010a
        /*06ce*/ 	.byte	0x05
	.zero		1


	//   ....[94]....
        /*06d0*/ 	.word	0x00002cb0
        /*06d4*/ 	.word	0x000000ff
        /*06d8*/ 	.word	0x00000000
        /*06dc*/ 	.short	0x010a
        /*06de*/ 	.byte	0x05
	.zero		1


	//   ....[95]....
        /*06e0*/ 	.word	0x00002d40
        /*06e4*/ 	.word	0x000000ff
        /*06e8*/ 	.word	0x00000000
        /*06ec*/ 	.short	0x010a
        /*06ee*/ 	.byte	0x05
	.zero		1


	//   ....[96]....
        /*06f0*/ 	.word	0x00002dd0
        /*06f4*/ 	.word	0x000000ff
        /*06f8*/ 	.word	0x00000000
        /*06fc*/ 	.short	0x010a
        /*06fe*/ 	.byte	0x05
	.zero		1


	//   ....[97]....
        /*0700*/ 	.word	0x00002e60
        /*0704*/ 	.word	0x000000ff
        /*0708*/ 	.word	0x00000000
        /*070c*/ 	.short	0x010a
        /*070e*/ 	.byte	0x05
	.zero		1


	//   ....[98]....
        /*0710*/ 	.word	0x00002ef0
        /*0714*/ 	.word	0x000000ff
        /*0718*/ 	.word	0x00000000
        /*071c*/ 	.short	0x010a
        /*071e*/ 	.byte	0x05
	.zero		1


	//   ....[99]....
        /*0720*/ 	.word	0x00002f80
        /*0724*/ 	.word	0x000000ff
        /*0728*/ 	.word	0x00000000
        /*072c*/ 	.short	0x010a
        /*072e*/ 	.byte	0x05
	.zero		1


	//   ....[100]....
        /*0730*/ 	.word	0x00003010
        /*0734*/ 	.word	0x000000ff
        /*0738*/ 	.word	0x00000000
        /*073c*/ 	.short	0x010a
        /*073e*/ 	.byte	0x05
	.zero		1


	//   ....[101]....
        /*0740*/ 	.word	0x000030a0
        /*0744*/ 	.word	0x000000ff
        /*0748*/ 	.word	0x00000000
        /*074c*/ 	.short	0x010a
        /*074e*/ 	.byte	0x05
	.zero		1


	//   ....[102]....
        /*0750*/ 	.word	0x00003130
        /*0754*/ 	.word	0x000000ff
        /*0758*/ 	.word	0x00000000
        /*075c*/ 	.short	0x010a
        /*075e*/ 	.byte	0x05
	.zero		1


	//   ....[103]....
        /*0760*/ 	.word	0x000031c0
        /*0764*/ 	.word	0x000000ff
        /*0768*/ 	.word	0x00000000
        /*076c*/ 	.short	0x010a
        /*076e*/ 	.byte	0x05
	.zero		1


	//   ....[104]....
        /*0770*/ 	.word	0x00003260
        /*0774*/ 	.word	0x00000000
        /*0778*/ 	.word	0x00000000
        /*077c*/ 	.short	0x010a
        /*077e*/ 	.byte	0xff
	.zero		1


	//   ....[105]....
        /*0780*/ 	.word	0x00003380
        /*0784*/ 	.word	0x00000000
        /*0788*/ 	.word	0x00000210
        /*078c*/ 	.short	0x010a
        /*078e*/ 	.byte	0xff
	.zero		1


	//   ....[106]....
        /*0790*/ 	.word	0x000033e0
        /*0794*/ 	.word	0x00000004
        /*0798*/ 	.word	0x00000000
        /*079c*/ 	.short	0x0101
        /*079e*/ 	.byte	0xff
	.zero		1


	//   ....[107]....
        /*07a0*/ 	.word	0x00003400
        /*07a4*/ 	.word	0x000000ff
        /*07a8*/ 	.word	0x000001c0
        /*07ac*/ 	.short	0x010a
        /*07ae*/ 	.byte	0x05
	.zero		1


	//   ....[108]....
        /*07b0*/ 	.word	0x00003520
        /*07b4*/ 	.word	0x00000000
        /*07b8*/ 	.word	0x000001b0
        /*07bc*/ 	.short	0x010a
        /*07be*/ 	.byte	0xff
	.zero		1


	//   ....[109]....
        /*07c0*/ 	.word	0x00003630
        /*07c4*/ 	.word	0x00000000
        /*07c8*/ 	.word	0x00000000
        /*07cc*/ 	.short	0x0101
        /*07ce*/ 	.byte	0xff
	.zero		1


	//   ....[110]....
        /*07d0*/ 	.word	0x000036c0
        /*07d4*/ 	.word	0x000000ff
        /*07d8*/ 	.word	0x000001c0
        /*07dc*/ 	.short	0x0106
        /*07de*/ 	.byte	0x05
	.zero		1


	//   ....[111]....
        /*07e0*/ 	.word	0x000036e0
        /*07e4*/ 	.word	0x000000ff
        /*07e8*/ 	.word	0x000001c0
        /*07ec*/ 	.short	0x010a
        /*07ee*/ 	.byte	0x05
	.zero		1


	//   ....[112]....
        /*07f0*/ 	.word	0x00003770
        /*07f4*/ 	.word	0x000000ff
        /*07f8*/ 	.word	0x000001c0
        /*07fc*/ 	.short	0x0106
        /*07fe*/ 	.byte	0x04
	.zero		1


	//   ....[113]....
        /*0800*/ 	.word	0x000037b0
        /*0804*/ 	.word	0x00000000
        /*0808*/ 	.word	0x000001c0
        /*080c*/ 	.short	0x010a
        /*080e*/ 	.byte	0xff
	.zero		1


	//   ....[114]....
        /*0810*/ 	.word	0x00003c80
        /*0814*/ 	.word	0x00000000
        /*0818*/ 	.word	0x000001b0
        /*081c*/ 	.short	0x010a
        /*081e*/ 	.byte	0xff
	.zero		1


	//   ....[115]....
        /*0820*/ 	.word	0x00003d80
        /*0824*/ 	.word	0x00000003
        /*0828*/ 	.word	0x00000000
        /*082c*/ 	.short	0x0101
        /*082e*/ 	.byte	0xff
	.zero		1


	//   ....[116]....
        /*0830*/ 	.word	0x00003d90
        /*0834*/ 	.word	0x000000ff
        /*0838*/ 	.word	0x00000000
        /*083c*/ 	.short	0x010a
        /*083e*/ 	.byte	0x04
	.zero		1


	//   ....[117]....
        /*0840*/ 	.word	0x00003db0
        /*0844*/ 	.word	0x000000ff
        /*0848*/ 	.word	0x000001f0
        /*084c*/ 	.short	0x010a
        /*084e*/ 	.byte	0x09
	.zero		1


	//   ....[118]....
        /*0850*/ 	.word	0x00003e90
        /*0854*/ 	.word	0x000000ff
        /*0858*/ 	.word	0x00000000
        /*085c*/ 	.short	0x010a
        /*085e*/ 	.byte	0x07
	.zero		1


	//   ....[119]....
        /*0860*/ 	.word	0x00003f90
        /*0864*/ 	.word	0x000000ff
        /*0868*/ 	.word	0x00000000
        /*086c*/ 	.short	0x010a
        /*086e*/ 	.byte	0x04
	.zero		1


	//   ....[120]....
        /*0870*/ 	.word	0x00004180
        /*0874*/ 	.word	0x000000ff
        /*0878*/ 	.word	0x00000000
        /*087c*/ 	.short	0x010a
        /*087e*/ 	.byte	0x05
	.zero		1


	//   ....[121]....
        /*0880*/ 	.word	0x00004210
        /*0884*/ 	.word	0x000000ff
        /*0888*/ 	.word	0x00000000
        /*088c*/ 	.short	0x010a
        /*088e*/ 	.byte	0x05
	.zero		1


	//   ....[122]....
        /*0890*/ 	.word	0x000042a0
        /*0894*/ 	.word	0x000000ff
        /*0898*/ 	.word	0x00000000
        /*089c*/ 	.short	0x010a
        /*089e*/ 	.byte	0x05
	.zero		1


	//   ....[123]....
        /*08a0*/ 	.word	0x00004330
        /*08a4*/ 	.word	0x000000ff
        /*08a8*/ 	.word	0x00000000
        /*08ac*/ 	.short	0x010a
        /*08ae*/ 	.byte	0x07
	.zero		1


	//   ....[124]....
        /*08b0*/ 	.word	0x00004790
        /*08b4*/ 	.word	0x00000000
        /*08b8*/ 	.word	0x000001b0
        /*08bc*/ 	.short	0x010a
        /*08be*/ 	.byte	0xff
	.zero		1


	//   ....[125]....
        /*08c0*/ 	.word	0x00004850
        /*08c4*/ 	.word	0x00000000
        /*08c8*/ 	.word	0x00000000
        /*08cc*/ 	.short	0x0101
        /*08ce*/ 	.byte	0xff
	.zero		1


	//   ....[126]....
        /*08d0*/ 	.word	0x00004b70
        /*08d4*/ 	.word	0x000000ff
        /*08d8*/ 	.word	0x000001a8
        /*08dc*/ 	.short	0x010a
        /*08de*/ 	.byte	0x07
	.zero		1


	//   ....[127]....
        /*08e0*/ 	.word	0x00004d60
        /*08e4*/ 	.word	0x000000ff
        /*08e8*/ 	.word	0x00000190
        /*08ec*/ 	.short	0x010a
        /*08ee*/ 	.byte	0x07
	.zero		1


	//   ....[128]....
        /*08f0*/ 	.word	0x00004f30
        /*08f4*/ 	.word	0x000000ff
        /*08f8*/ 	.word	0x00000180
        /*08fc*/ 	.short	0x010b
        /*08fe*/ 	.byte	0x07
	.zero		1


	//   ....[129]....
        /*0900*/ 	.word	0x00004fa0
        /*0904*/ 	.word	0x000000ff
        /*0908*/ 	.word	0x00000000
        /*090c*/ 	.short	0x0101
        /*090e*/ 	.byte	0x08
	.zero		1


	//   ....[130]....
        /*0910*/ 	.word	0x00004fd0
        /*0914*/ 	.word	0x000000ff
        /*0918*/ 	.word	0x00000198
        /*091c*/ 	.short	0x010a
        /*091e*/ 	.byte	0x07
	.zero		1


	//   ....[131]....
        /*0920*/ 	.word	0x000051e0
        /*0924*/ 	.word	0x000000ff
        /*0928*/ 	.word	0x00000188
        /*092c*/ 	.short	0x010b
        /*092e*/ 	.byte	0x07
	.zero		1


	//   ....[132]....
        /*0930*/ 	.word	0x00005200
        /*0934*/ 	.word	0x000000ff
        /*0938*/ 	.word	0x00000000
        /*093c*/ 	.short	0x0101
        /*093e*/ 	.byte	0x0d
	.zero		1


	//   ....[133]....
        /*0940*/ 	.word	0x00005230
        /*0944*/ 	.word	0x000000ff
        /*0948*/ 	.word	0x00000190
        /*094c*/ 	.short	0x010a
        /*094e*/ 	.byte	0x07
	.zero		1


	//   ....[134]....
        /*0950*/ 	.word	0x00005270
        /*0954*/ 	.word	0x00000000
        /*0958*/ 	.word	0x00000198
        /*095c*/ 	.short	0x010a
        /*095e*/ 	.byte	0xff
	.zero		1


	//   ....[135]....
        /*0960*/ 	.word	0x000055a0
        /*0964*/ 	.word	0x00000000
        /*0968*/ 	.word	0x000001b0
        /*096c*/ 	.short	0x010a
        /*096e*/ 	.byte	0xff
	.zero		1


	//   ....[136]....
        /*0970*/ 	.word	0x000056b0
        /*0974*/ 	.word	0x00000000
        /*0978*/ 	.word	0x00000000
        /*097c*/ 	.short	0x0101
        /*097e*/ 	.byte	0xff
	.zero		1


	//   ....[137]....
        /*0980*/ 	.word	0x00006110
        /*0984*/ 	.word	0x00000003
        /*0988*/ 	.word	0x00000180
        /*098c*/ 	.short	0x010a
        /*098e*/ 	.byte	0xff
	.zero		1


	//   ....[138]....
        /*0990*/ 	.word	0x00006150
        /*0994*/ 	.word	0x000000cf
        /*0998*/ 	.word	0x000001d0
        /*099c*/ 	.short	0x010a
        /*099e*/ 	.byte	0xff
	.zero		1


	//   ....[139]....
        /*09a0*/ 	.word	0x00006280
        /*09a4*/ 	.word	0x00000003
        /*09a8*/ 	.word	0x00000180
        /*09ac*/ 	.short	0x010a
        /*09ae*/ 	.byte	0xff
	.zero		1


	//   ....[140]....
        /*09b0*/ 	.word	0x000063e0
        /*09b4*/ 	.word	0x00000000
        /*09b8*/ 	.word	0x00000000
        /*09bc*/ 	.short	0x0101
        /*09be*/ 	.byte	0xff
	.zero		1


	//   ....[141]....
        /*09c0*/ 	.word	0x00006440
        /*09c4*/ 	.word	0x000000cf
        /*09c8*/ 	.word	0x000001d0
        /*09cc*/ 	.short	0x010a
        /*09ce*/ 	.byte	0xff
	.zero		1


	//   ....[142]....
        /*09d0*/ 	.word	0x000077f0
        /*09d4*/ 	.word	0x000000d2
        /*09d8*/ 	.word	0x00000180
        /*09dc*/ 	.short	0x010a
        /*09de*/ 	.byte	0xff
	.zero		1


	//   ....[143]....
        /*09e0*/ 	.word	0x000078c0
        /*09e4*/ 	.word	0x000000d2
        /*09e8*/ 	.word	0x00000180
        /*09ec*/ 	.short	0x010a
        /*09ee*/ 	.byte	0xff
	.zero		1


	//   ....[144]....
        /*09f0*/ 	.word	0x00007a00
        /*09f4*/ 	.word	0x00000003
        /*09f8*/ 	.word	0x00000000
        /*09fc*/ 	.short	0x0101
        /*09fe*/ 	.byte	0xff
	.zero		1


	//   ....[145]....
        /*0a00*/ 	.word	0x00007f10
        /*0a04*/ 	.word	0x000000ff
        /*0a08*/ 	.word	0x00000000
        /*0a0c*/ 	.short	0x0101
        /*0a0e*/ 	.byte	0x05
	.zero		1


	//   ....[146]....
        /*0a10*/ 	.word	0x00008e90
        /*0a14*/ 	.word	0x00000003
        /*0a18*/ 	.word	0x00000220
        /*0a1c*/ 	.short	0x010a
        /*0a1e*/ 	.byte	0xff
	.zero		1


	//   ....[147]....
        /*0a20*/ 	.word	0x00008ef0
        /*0a24*/ 	.word	0x00000002
        /*0a28*/ 	.word	0x000000c0
        /*0a2c*/ 	.short	0x010a
        /*0a2e*/ 	.byte	0xff
	.zero		1


	//   ....[148]....
        /*0a30*/ 	.word	0x00008f50
        /*0a34*/ 	.word	0x00000002
        /*0a38*/ 	.word	0x000000c0
        /*0a3c*/ 	.short	0x010a
        /*0a3e*/ 	.byte	0xff
	.zero		1


	//   ....[149]....
        /*0a40*/ 	.word	0x00008fa0
        /*0a44*/ 	.word	0x00000002
        /*0a48*/ 	.word	0x000001b0
        /*0a4c*/ 	.short	0x010a
        /*0a4e*/ 	.byte	0xff
	.zero		1


	//   ....[150]....
        /*0a50*/ 	.word	0x00009000
        /*0a54*/ 	.word	0x00000000
        /*0a58*/ 	.word	0x00000000
        /*0a5c*/ 	.short	0x010a
        /*0a5e*/ 	.byte	0xff
	.zero		1


	//   ....[151]....
        /*0a60*/ 	.word	0x00009060
        /*0a64*/ 	.word	0x00000000
        /*0a68*/ 	.word	0x00000000
        /*0a6c*/ 	.short	0x010a
        /*0a6e*/ 	.byte	0xff
	.zero		1


	//   ....[152]....
        /*0a70*/ 	.word	0x000090c0
        /*0a74*/ 	.word	0x00000000
        /*0a78*/ 	.word	0x00000000
        /*0a7c*/ 	.short	0x010a
        /*0a7e*/ 	.byte	0xff
	.zero		1


	//   ....[153]....
        /*0a80*/ 	.word	0x00009120
        /*0a84*/ 	.word	0x00000000
        /*0a88*/ 	.word	0x00000000
        /*0a8c*/ 	.short	0x010a
        /*0a8e*/ 	.byte	0xff
	.zero		1


	//   ....[154]....
        /*0a90*/ 	.word	0x00009180
        /*0a94*/ 	.word	0x00000000
        /*0a98*/ 	.word	0x00000000
        /*0a9c*/ 	.short	0x010a
        /*0a9e*/ 	.byte	0xff
	.zero		1


	//   ....[155]....
        /*0aa0*/ 	.word	0x000091e0
        /*0aa4*/ 	.word	0x00000000
        /*0aa8*/ 	.word	0x00000000
        /*0aac*/ 	.short	0x010a
        /*0aae*/ 	.byte	0xff
	.zero		1


	//   ....[156]....
        /*0ab0*/ 	.word	0x00009240
        /*0ab4*/ 	.word	0x00000000
        /*0ab8*/ 	.word	0x00000000
        /*0abc*/ 	.short	0x010a
        /*0abe*/ 	.byte	0xff
	.zero		1


	//   ....[157]....
        /*0ac0*/ 	.word	0x000092a0
        /*0ac4*/ 	.word	0x00000000
        /*0ac8*/ 	.word	0x00000000
        /*0acc*/ 	.short	0x010a
        /*0ace*/ 	.byte	0xff
	.zero		1


	//   ....[158]....
        /*0ad0*/ 	.word	0x00009300
        /*0ad4*/ 	.word	0x00000000
        /*0ad8*/ 	.word	0x00000000
        /*0adc*/ 	.short	0x010a
        /*0ade*/ 	.byte	0xff
	.zero		1


	//   ....[159]....
        /*0ae0*/ 	.word	0x00009360
        /*0ae4*/ 	.word	0x00000000
        /*0ae8*/ 	.word	0x00000000
        /*0aec*/ 	.short	0x010a
        /*0aee*/ 	.byte	0xff
	.zero		1


	//   ....[160]....
        /*0af0*/ 	.word	0x000093c0
        /*0af4*/ 	.word	0x00000000
        /*0af8*/ 	.word	0x00000000
        /*0afc*/ 	.short	0x010a
        /*0afe*/ 	.byte	0xff
	.zero		1


	//   ....[161]....
        /*0b00*/ 	.word	0x00009420
        /*0b04*/ 	.word	0x00000000
        /*0b08*/ 	.word	0x00000000
        /*0b0c*/ 	.short	0x010a
        /*0b0e*/ 	.byte	0xff
	.zero		1


	//   ....[162]....
        /*0b10*/ 	.word	0x00009480
        /*0b14*/ 	.word	0x00000000
        /*0b18*/ 	.word	0x00000000
        /*0b1c*/ 	.short	0x010a
        /*0b1e*/ 	.byte	0xff
	.zero		1


	//   ....[163]....
        /*0b20*/ 	.word	0x000094e0
        /*0b24*/ 	.word	0x00000000
        /*0b28*/ 	.word	0x00000000
        /*0b2c*/ 	.short	0x010a
        /*0b2e*/ 	.byte	0xff
	.zero		1


	//   ....[164]....
        /*0b30*/ 	.word	0x00009540
        /*0b34*/ 	.word	0x00000000
        /*0b38*/ 	.word	0x00000000
        /*0b3c*/ 	.short	0x010a
        /*0b3e*/ 	.byte	0xff
	.zero		1


	//   ....[165]....
        /*0b40*/ 	.word	0x000095a0
        /*0b44*/ 	.word	0x00000000
        /*0b48*/ 	.word	0x00000000
        /*0b4c*/ 	.short	0x010a
        /*0b4e*/ 	.byte	0xff
	.zero		1


	//   ....[166]....
        /*0b50*/ 	.word	0x00009600
        /*0b54*/ 	.word	0x00000000
        /*0b58*/ 	.word	0x00000000
        /*0b5c*/ 	.short	0x010a
        /*0b5e*/ 	.byte	0xff
	.zero		1


	//   ....[167]....
        /*0b60*/ 	.word	0x00009660
        /*0b64*/ 	.word	0x00000000
        /*0b68*/ 	.word	0x00000000
        /*0b6c*/ 	.short	0x010a
        /*0b6e*/ 	.byte	0xff
	.zero		1


	//   ....[168]....
        /*0b70*/ 	.word	0x000096c0
        /*0b74*/ 	.word	0x00000000
        /*0b78*/ 	.word	0x00000000
        /*0b7c*/ 	.short	0x010a
        /*0b7e*/ 	.byte	0xff
	.zero		1


	//   ....[169]....
        /*0b80*/ 	.word	0x00009720
        /*0b84*/ 	.word	0x00000000
        /*0b88*/ 	.word	0x00000000
        /*0b8c*/ 	.short	0x010a
        /*0b8e*/ 	.byte	0xff
	.zero		1


	//   ....[170]....
        /*0b90*/ 	.word	0x00009780
        /*0b94*/ 	.word	0x00000000
        /*0b98*/ 	.word	0x00000000
        /*0b9c*/ 	.short	0x010a
        /*0b9e*/ 	.byte	0xff
	.zero		1


	//   ....[171]....
        /*0ba0*/ 	.word	0x000097e0
        /*0ba4*/ 	.word	0x00000000
        /*0ba8*/ 	.word	0x00000000
        /*0bac*/ 	.short	0x010a
        /*0bae*/ 	.byte	0xff
	.zero		1


	//   ....[172]....
        /*0bb0*/ 	.word	0x00009840
        /*0bb4*/ 	.word	0x00000000
        /*0bb8*/ 	.word	0x00000000
        /*0bbc*/ 	.short	0x010a
        /*0bbe*/ 	.byte	0xff
	.zero		1


	//   ....[173]....
        /*0bc0*/ 	.word	0x00009890
        /*0bc4*/ 	.word	0x00000000
        /*0bc8*/ 	.word	0x00000210
        /*0bcc*/ 	.short	0x010a
        /*0bce*/ 	.byte	0xff
	.zero		1


	//   ....[174]....
        /*0bd0*/ 	.word	0x000098f0
        /*0bd4*/ 	.word	0x00000000
        /*0bd8*/ 	.word	0x000001c0
        /*0bdc*/ 	.short	0x010a
        /*0bde*/ 	.byte	0xff
	.zero		1


	//   ....[175]....
        /*0be0*/ 	.word	0x00009940
        /*0be4*/ 	.word	0x00000000
        /*0be8*/ 	.word	0x000001b0
        /*0bec*/ 	.short	0x010a
        /*0bee*/ 	.byte	0xff
	.zero		1


	//   ....[176]....
        /*0bf0*/ 	.word	0x000099a0
        /*0bf4*/ 	.word	0x00000000
        /*0bf8*/ 	.word	0x000001c0
        /*0bfc*/ 	.short	0x010a
        /*0bfe*/ 	.byte	0xff
	.zero		1


	//   ....[177]....
        /*0c00*/ 	.word	0x000099f0
        /*0c04*/ 	.word	0x00000000
        /*0c08*/ 	.word	0x000001b0
        /*0c0c*/ 	.short	0x010a
        /*0c0e*/ 	.byte	0xff
	.zero		1


	//   ....[178]....
        /*0c10*/ 	.word	0x00009a50
        /*0c14*/ 	.word	0x00000003
        /*0c18*/ 	.word	0x000001f0
        /*0c1c*/ 	.short	0x010a
        /*0c1e*/ 	.byte	0xff
	.zero		1


	//   ....[179]....
        /*0c20*/ 	.word	0x00009ab0
        /*0c24*/ 	.word	0x00000000
        /*0c28*/ 	.word	0x00000000
        /*0c2c*/ 	.short	0x010a
        /*0c2e*/ 	.byte	0xff
	.zero		1


	//   ....[180]....
        /*0c30*/ 	.word	0x00009b10
        /*0c34*/ 	.word	0x00000000
        /*0c38*/ 	.word	0x00000000
        /*0c3c*/ 	.short	0x010a
        /*0c3e*/ 	.byte	0xff
	.zero		1


	//   ....[181]....
        /*0c40*/ 	.word	0x00009b70
        /*0c44*/ 	.word	0x00000000
        /*0c48*/ 	.word	0x00000000
        /*0c4c*/ 	.short	0x010a
        /*0c4e*/ 	.byte	0xff
	.zero		1


	//   ....[182]....
        /*0c50*/ 	.word	0x00009bd0
        /*0c54*/ 	.word	0x00000000
        /*0c58*/ 	.word	0x00000000
        /*0c5c*/ 	.short	0x010a
        /*0c5e*/ 	.byte	0xff
	.zero		1


	//   ....[183]....
        /*0c60*/ 	.word	0x00009c30
        /*0c64*/ 	.word	0x00000000
        /*0c68*/ 	.word	0x00000000
        /*0c6c*/ 	.short	0x010a
        /*0c6e*/ 	.byte	0xff
	.zero		1


	//   ....[184]....
        /*0c70*/ 	.word	0x00009c80
        /*0c74*/ 	.word	0x00000000
        /*0c78*/ 	.word	0x000001b0
        /*0c7c*/ 	.short	0x010a
        /*0c7e*/ 	.byte	0xff
	.zero		1


	//   ....[185]....
        /*0c80*/ 	.word	0x00009ce0
        /*0c84*/ 	.word	0x00000000
        /*0c88*/ 	.word	0x000001a8
        /*0c8c*/ 	.short	0x010a
        /*0c8e*/ 	.byte	0xff
	.zero		1


	//   ....[186]....
        /*0c90*/ 	.word	0x00009d40
        /*0c94*/ 	.word	0x00000003
        /*0c98*/ 	.word	0x00000190
        /*0c9c*/ 	.short	0x010a
        /*0c9e*/ 	.byte	0xff
	.zero		1


	//   ....[187]....
        /*0ca0*/ 	.word	0x00009da0
        /*0ca4*/ 	.word	0x00000003
        /*0ca8*/ 	.word	0x00000198
        /*0cac*/ 	.short	0x010a
        /*0cae*/ 	.byte	0xff
	.zero		1


	//   ....[188]....
        /*0cb0*/ 	.word	0x00009e00
        /*0cb4*/ 	.word	0x00000000
        /*0cb8*/ 	.word	0x00000190
        /*0cbc*/ 	.short	0x010a
        /*0cbe*/ 	.byte	0xff
	.zero		1


	//   ....[189]....
        /*0cc0*/ 	.word	0x00009e50
        /*0cc4*/ 	.word	0x00000000
        /*0cc8*/ 	.word	0x000001b0
        /*0ccc*/ 	.short	0x010a
        /*0cce*/ 	.byte	0xff
	.zero		1


	//   ....[190]....
        /*0cd0*/ 	.word	0x00009ea0
        /*0cd4*/ 	.word	0x00000003
        /*0cd8*/ 	.word	0x00000180
        /*0cdc*/ 	.short	0x010a
        /*0cde*/ 	.byte	0xff
	.zero		1


	//   ....[191]....
        /*0ce0*/ 	.word	0x00009ef0
        /*0ce4*/ 	.word	0x000000cf
        /*0ce8*/ 	.word	0x000001d0
        /*0cec*/ 	.short	0x010a
        /*0cee*/ 	.byte	0xff
	.zero		1


	//   ....[192]....
        /*0cf0*/ 	.word	0x00009f40
        /*0cf4*/ 	.word	0x000000d2
        /*0cf8*/ 	.word	0x00000180
        /*0cfc*/ 	.short	0x010a
        /*0cfe*/ 	.byte	0xff
	.zero		1


	//----- nvinfo : EIATTR_NUM_MBARRIERS
	.align		4
.L_47:
        /*0d00*/ 	.byte	0x03, 0x38
        /*0d02*/ 	.short	0x0046


	//----- nvinfo : EIATTR_EXIT_INSTR_OFFSETS
	.align		4
        /*0d04*/ 	.byte	0x04, 0x1c
        /*0d06*/ 	.short	(.L_49 - .L_48)


	//   ....[0]....
.L_48:
        /*0d08*/ 	.word	0x00003290


	//   ....[1]....
        /*0d0c*/ 	.word	0x00003780


	//   ....[2]....
        /*0d10*/ 	.word	0x000037e0


	//   ....[3]....
        /*0d14*/ 	.word	0x00004590


	//   ....[4]....
        /*0d18*/ 	.word	0x000052a0


	//   ....[5]....
        /*0d1c*/ 	.word	0x000052e0


	//   ....[6]....
        /*0d20*/ 	.word	0x00008e80


	//----- nvinfo : EIATTR_MAX_THREADS
	.align		4
.L_49:
        /*0d24*/ 	.byte	0x04, 0x05
        /*0d26*/ 	.short	(.L_51 - .L_50)
.L_50:
        /*0d28*/ 	.word	0x00000100
        /*0d2c*/ 	.word	0x00000001
        /*0d30*/ 	.word	0x00000001


	//----- nvinfo : EIATTR_CRS_STACK_SIZE
	.align		4
.L_51:
        /*0d34*/ 	.byte	0x04, 0x1e
        /*0d36*/ 	.short	(.L_53 - .L_52)
.L_52:
        /*0d38*/ 	.word	0x00000000


	//----- nvinfo : EIATTR_CBANK_PARAM_SIZE
	.align		4
.L_53:
        /*0d3c*/ 	.byte	0x03, 0x19
        /*0d3e*/ 	.short	0x0800


	//----- nvinfo : EIATTR_PARAM_CBANK
	.align		4
        /*0d40*/ 	.byte	0x04, 0x0a
        /*0d42*/ 	.short	(.L_55 - .L_54)
	.align		4
.L_54:
        /*0d44*/ 	.word	index@(.nv.constant0._ZN7cutlass13device_kernelINS_4gemm6kernel13GemmUniversalIN4cute5tupleIJiiiiEEENS1_10collective13CollectiveMmaINS1_35MainloopSm100TmaUmmaWarpSpecializedILi24ELi2ELi4ENS5_IJNS4_1CILi1EEESB_SB_EEEEENS5_IJNSA_ILi128EEESE_NSA_ILi32EEEEEENS_12float_e5m2_tENS5_IJlSB_lEEENS_12float_e4m3_tENS5_IJSB_llEEENS4_8TiledMMAINS4_8MMA_AtomIJNS4_10MMA_TraitsINS4_19SM100_MMA_F8F6F4_SSEJSH_SJ_fSE_SE_NS4_17integral_constantINS4_4UMMA5MajorELSR_0EEENSP_ISR_LSR_1EEENSP_INSQ_7ScaleInELSU_0EEESV_EEEEEENS4_6LayoutISC_NS5_IJNSA_ILi0EEESZ_SZ_EEEEENS5_IJNS4_10UnderscoreES12_S12_EEEEENS4_13SM90_TMA_LOADENS4_14ComposedLayoutINS4_7SwizzleILi1ELi4ELi3EEENS4_18smem_ptr_flag_bitsILi8EEENSY_INS5_IJNSA_ILi8EEESF_EEENS5_IJSF_SB_EEEEEEEvNS4_8identityES15_NS16_INS17_ILi3ELi4ELi3EEES1A_NSY_INS5_IJSE_S1B_EEENS5_IJSB_SE_EEEEEEEvS1G_EENS_8epilogue10collective18CollectiveEpilogueINS1N_23Sm100TmaWarpSpecializedILi2ELi2ELi64ELb0ELb0EEEJSG_NS5_IJNSY_ISE_SB_EENSY_INSA_ILi64EEESB_EEEEESH_SI_SH_SI_NS1N_6fusion15FusionCallbacksIS1R_NS1W_17LinearCombinationISH_fSH_fLNS_15FloatRoundStyleE2EEESG_S1V_JEEENS4_5SM1004TMEM4LOAD26SM100_TMEM_LOAD_32dp32b64xES15_NS16_INS17_ILi2ELi4ELi3EEES1A_NSY_INS5_IJS1B_S1T_EEENS5_IJS1T_SB_EEEEEEENS4_39AutoVectorizingCopyWithAssumedAlignmentILi128EEENS4_14SM90_TMA_STOREES2A_S2C_S2C_EEEvvEEEEvNT_6ParamsE)
        /*0d48*/ 	.short	0x0380
        /*0d4a*/ 	.short	0x0800


	//----- nvinfo : EIATTR_SW_WAR
	.align		4
.L_55:
        /*0d4c*/ 	.byte	0x04, 0x36
        /*0d4e*/ 	.short	(.L_57 - .L_56)
.L_56:
        /*0d50*/ 	.word	0x00000008
.L_57:


//--------------------- .nv.callgraph             --------------------------
	.section	.nv.callgraph,"",@"SHT_CUDA_CALLGRAPH"
	.align	4
	.sectionentsize	8
	.align		4
        /*0000*/ 	.word	0x00000000
	.align		4
        /*0004*/ 	.word	0xffffffff
	.align		4
        /*0008*/ 	.word	index@(_ZN7cutlass13device_kernelINS_4gemm6kernel13GemmUniversalIN4cute5tupleIJiiiiEEENS1_10collective13CollectiveMmaINS1_35MainloopSm100TmaUmmaWarpSpecializedILi24ELi2ELi4ENS5_IJNS4_1CILi1EEESB_SB_EEEEENS5_IJNSA_ILi128EEESE_NSA_ILi32EEEEEENS_12float_e5m2_tENS5_IJlSB_lEEENS_12float_e4m3_tENS5_IJSB_llEEENS4_8TiledMMAINS4_8MMA_AtomIJNS4_10MMA_TraitsINS4_19SM100_MMA_F8F6F4_SSEJSH_SJ_fSE_SE_NS4_17integral_constantINS4_4UMMA5MajorELSR_0EEENSP_ISR_LSR_1EEENSP_INSQ_7ScaleInELSU_0EEESV_EEEEEENS4_6LayoutISC_NS5_IJNSA_ILi0EEESZ_SZ_EEEEENS5_IJNS4_10UnderscoreES12_S12_EEEEENS4_13SM90_TMA_LOADENS4_14ComposedLayoutINS4_7SwizzleILi1ELi4ELi3EEENS4_18smem_ptr_flag_bitsILi8EEENSY_INS5_IJNSA_ILi8EEESF_EEENS5_IJSF_SB_EEEEEEEvNS4_8identityES15_NS16_INS17_ILi3ELi4ELi3EEES1A_NSY_INS5_IJSE_S1B_EEENS5_IJSB_SE_EEEEEEEvS1G_EENS_8epilogue10collective18CollectiveEpilogueINS1N_23Sm100TmaWarpSpecializedILi2ELi2ELi64ELb0ELb0EEEJSG_NS5_IJNSY_ISE_SB_EENSY_INSA_ILi64EEESB_EEEEESH_SI_SH_SI_NS1N_6fusion15FusionCallbacksIS1R_NS1W_17LinearCombinationISH_fSH_fLNS_15FloatRoundStyleE2EEESG_S1V_JEEENS4_5SM1004TMEM4LOAD26SM100_TMEM_LOAD_32dp32b64xES15_NS16_INS17_ILi2ELi4ELi3EEES1A_NSY_INS5_IJS1B_S1T_EEENS5_IJS1T_SB_EEEEEEENS4_39AutoVectorizingCopyWithAssumedAlignmentILi128EEENS4_14SM90_TMA_STOREES2A_S2C_S2C_EEEvvEEEEvNT_6ParamsE)
	.align		4
        /*000c*/ 	.word	index@(__assertfail)
	.align		4
        /*0010*/ 	.word	0x00000000
	.align		4
        /*0014*/ 	.word	0xfffffffe
	.align		4
        /*0018*/ 	.word	0x00000000
	.align		4
        /*001c*/ 	.word	0xfffffffd
	.align		4
        /*0020*/ 	.word	0x00000000
	.align		4
        /*0024*/ 	.word	0xfffffffc


//--------------------- .nv.constant4             --------------------------
	.section	.nv.constant4,"a",@progbits
	.align	8
	.align		8
.nv.constant4:
        /*0000*/ 	.dword	__assertfail
	.align		8
        /*0008*/ 	.dword	__unnamed_1
	.align		8
        /*0010*/ 	.dword	__unnamed_2
	.align		8
        /*0018*/ 	.dword	_ZN40_INTERNAL_f8d55412_4_k_cu_5f5f79ca_184974cuda3std3__45__cpo5beginE
	.align		8
        /*0020*/ 	.dword	_ZN40_INTERNAL_f8d55412_4_k_cu_5f5f79ca_184974cuda3std3__45__cpo3endE
	.align		8
        /*0028*/ 	.dword	_ZN40_INTERNAL_f8d55412_4_k_cu_5f5f79ca_184974cuda3std3__45__cpo6cbeginE
	.align		8
        /*0030*/ 	.dword	_ZN40_INTERNAL_f8d55412_4_k_cu_5f5f79ca_184974cuda3std3__45__cpo4cendE
	.align		8
        /*0038*/ 	.dword	_ZN40_INTERNAL_f8d55412_4_k_cu_5f5f79ca_184974cuda3std3__442_GLOBAL__N__f8d55412_4_k_cu_5f5f79ca_184976ignoreE
	.align		8
        /*0040*/ 	.dword	_ZN40_INTERNAL_f8d55412_4_k_cu_5f5f79ca_184974cuda3std3__419piecewise_constructE
	.align		8
        /*0048*/ 	.dword	_ZN40_INTERNAL_f8d55412_4_k_cu_5f5f79ca_184974cuda3std3__48in_placeE
	.align		8
        /*0050*/ 	.dword	_ZN40_INTERNAL_f8d55412_4_k_cu_5f5f79ca_184974cuda3std6ranges3__45__cpo4swapE
	.align		8
        /*0058*/ 	.dword	_ZN40_INTERNAL_f8d55412_4_k_cu_5f5f79ca_184974cuda3std6ranges3__45__cpo9iter_moveE
	.align		8
        /*0060*/ 	.dword	_ZN40_INTERNAL_f8d55412_4_k_cu_5f5f79ca_184974cute7productE
	.align		8
        /*0068*/ 	.dword	_ZN40_INTERNAL_f8d55412_4_k_cu_5f5f79ca_184974cute1_E
	.align		8
        /*0070*/ 	.dword	$str$25
	.align		8
        /*0078*/ 	.dword	$str$26
	.align		8
        /*0080*/ 	.dword	$str$27
	.align		8
        /*0088*/ 	.dword	$str$28


//--------------------- .text._ZN7cutlass13device_kernelINS_4gemm6kernel13GemmUniversalIN4cute5tupleIJiiiiEEENS1_10collective13CollectiveMmaINS1_35MainloopSm100TmaUmmaWarpSpecializedILi24ELi2ELi4ENS5_IJNS4_1CILi1EEESB_SB_EEEEENS5_IJNSA_ILi128EEESE_NSA_ILi32EEEEEENS_12float_e5m2_tENS5_IJlSB_lEEENS_12float_e4m3_tENS5_IJSB_llEEENS4_8TiledMMAINS4_8MMA_AtomIJNS4_10MMA_TraitsINS4_19SM100_MMA_F8F6F4_SSEJSH_SJ_fSE_SE_NS4_17integral_constantINS4_4UMMA5MajorELSR_0EEENSP_ISR_LSR_1EEENSP_INSQ_7ScaleInELSU_0EEESV_EEEEEENS4_6LayoutISC_NS5_IJNSA_ILi0EEESZ_SZ_EEEEENS5_IJNS4_10UnderscoreES12_S12_EEEEENS4_13SM90_TMA_LOADENS4_14ComposedLayoutINS4_7SwizzleILi1ELi4ELi3EEENS4_18smem_ptr_flag_bitsILi8EEENSY_INS5_IJNSA_ILi8EEESF_EEENS5_IJSF_SB_EEEEEEEvNS4_8identityES15_NS16_INS17_ILi3ELi4ELi3EEES1A_NSY_INS5_IJSE_S1B_EEENS5_IJSB_SE_EEEEEEEvS1G_EENS_8epilogue10collective18CollectiveEpilogueINS1N_23Sm100TmaWarpSpecializedILi2ELi2ELi64ELb0ELb0EEEJSG_NS5_IJNSY_ISE_SB_EENSY_INSA_ILi64EEESB_EEEEESH_SI_SH_SI_NS1N_6fusion15FusionCallbacksIS1R_NS1W_17LinearCombinationISH_fSH_fLNS_15FloatRoundStyleE2EEESG_S1V_JEEENS4_5SM1004TMEM4LOAD26SM100_TMEM_LOAD_32dp32b64xES15_NS16_INS17_ILi2ELi4ELi3EEES1A_NSY_INS5_IJS1B_S1T_EEENS5_IJS1T_SB_EEEEEEENS4_39AutoVectorizingCopyWithAssumedAlignmentILi128EEENS4_14SM90_TMA_STOREES2A_S2C_S2C_EEEvvEEEEvNT_6ParamsE --------------------------
	.section	.text._ZN7cutlass13device_kernelINS_4gemm6kernel13GemmUniversalIN4cute5tupleIJiiiiEEENS1_10collective13CollectiveMmaINS1_35MainloopSm100TmaUmmaWarpSpecializedILi24ELi2ELi4ENS5_IJNS4_1CILi1EEESB_SB_EEEEENS5_IJNSA_ILi128EEESE_NSA_ILi32EEEEEENS_12float_e5m2_tENS5_IJlSB_lEEENS_12float_e4m3_tENS5_IJSB_llEEENS4_8TiledMMAINS4_8MMA_AtomIJNS4_10MMA_TraitsINS4_19SM100_MMA_F8F6F4_SSEJSH_SJ_fSE_SE_NS4_17integral_constantINS4_4UMMA5MajorELSR_0EEENSP_ISR_LSR_1EEENSP_INSQ_7ScaleInELSU_0EEESV_EEEEEENS4_6LayoutISC_NS5_IJNSA_ILi0EEESZ_SZ_EEEEENS5_IJNS4_10UnderscoreES12_S12_EEEEENS4_13SM90_TMA_LOADENS4_14ComposedLayoutINS4_7SwizzleILi1ELi4ELi3EEENS4_18smem_ptr_flag_bitsILi8EEENSY_INS5_IJNSA_ILi8EEESF_EEENS5_IJSF_SB_EEEEEEEvNS4_8identityES15_NS16_INS17_ILi3ELi4ELi3EEES1A_NSY_INS5_IJSE_S1B_EEENS5_IJSB_SE_EEEEEEEvS1G_EENS_8epilogue10collective18CollectiveEpilogueINS1N_23Sm100TmaWarpSpecializedILi2ELi2ELi64ELb0ELb0EEEJSG_NS5_IJNSY_ISE_SB_EENSY_INSA_ILi64EEESB_EEEEESH_SI_SH_SI_NS1N_6fusion15FusionCallbacksIS1R_NS1W_17LinearCombinationISH_fSH_fLNS_15FloatRoundStyleE2EEESG_S1V_JEEENS4_5SM1004TMEM4LOAD26SM100_TMEM_LOAD_32dp32b64xES15_NS16_INS17_ILi2ELi4ELi3EEES1A_NSY_INS5_IJS1B_S1T_EEENS5_IJS1T_SB_EEEEEEENS4_39AutoVectorizingCopyWithAssumedAlignmentILi128EEENS4_14SM90_TMA_STOREES2A_S2C_S2C_EEEvvEEEEvNT_6ParamsE,"ax",@progbits
	.align	128
.text._ZN7cutlass13device_kernelINS_4gemm6kernel13GemmUniversalIN4cute5tupleIJiiiiEEENS1_10collective13CollectiveMmaINS1_35MainloopSm100TmaUmmaWarpSpecializedILi24ELi2ELi4ENS5_IJNS4_1CILi1EEESB_SB_EEEEENS5_IJNSA_ILi128EEESE_NSA_ILi32EEEEEENS_12float_e5m2_tENS5_IJlSB_lEEENS_12float_e4m3_tENS5_IJSB_llEEENS4_8TiledMMAINS4_8MMA_AtomIJNS4_10MMA_TraitsINS4_19SM100_MMA_F8F6F4_SSEJSH_SJ_fSE_SE_NS4_17integral_constantINS4_4UMMA5MajorELSR_0EEENSP_ISR_LSR_1EEENSP_INSQ_7ScaleInELSU_0EEESV_EEEEEENS4_6LayoutISC_NS5_IJNSA_ILi0EEESZ_SZ_EEEEENS5_IJNS4_10UnderscoreES12_S12_EEEEENS4_13SM90_TMA_LOADENS4_14ComposedLayoutINS4_7SwizzleILi1ELi4ELi3EEENS4_18smem_ptr_flag_bitsILi8EEENSY_INS5_IJNSA_ILi8EEESF_EEENS5_IJSF_SB_EEEEEEEvNS4_8identityES15_NS16_INS17_ILi3ELi4ELi3EEES1A_NSY_INS5_IJSE_S1B_EEENS5_IJSB_SE_EEEEEEEvS1G_EENS_8epilogue10collective18CollectiveEpilogueINS1N_23Sm100TmaWarpSpecializedILi2ELi2ELi64ELb0ELb0EEEJSG_NS5_IJNSY_ISE_SB_EENSY_INSA_ILi64EEESB_EEEEESH_SI_SH_SI_NS1N_6fusion15FusionCallbacksIS1R_NS1W_17LinearCombinationISH_fSH_fLNS_15FloatRoundStyleE2EEESG_S1V_JEEENS4_5SM1004TMEM4LOAD26SM100_TMEM_LOAD_32dp32b64xES15_NS16_INS17_ILi2ELi4ELi3EEES1A_NSY_INS5_IJS1B_S1T_EEENS5_IJS1T_SB_EEEEEEENS4_39AutoVectorizingCopyWithAssumedAlignmentILi128EEENS4_14SM90_TMA_STOREES2A_S2C_S2C_EEEvvEEEEvNT_6ParamsE:
        .type           _ZN7cutlass13device_kernelINS_4gemm6kernel13GemmUniversalIN4cute5tupleIJiiiiEEENS1_10collective13CollectiveMmaINS1_35MainloopSm100TmaUmmaWarpSpecializedILi24ELi2ELi4ENS5_IJNS4_1CILi1EEESB_SB_EEEEENS5_IJNSA_ILi128EEESE_NSA_ILi32EEEEEENS_12float_e5m2_tENS5_IJlSB_lEEENS_12float_e4m3_tENS5_IJSB_llEEENS4_8TiledMMAINS4_8MMA_AtomIJNS4_10MMA_TraitsINS4_19SM100_MMA_F8F6F4_SSEJSH_SJ_fSE_SE_NS4_17integral_constantINS4_4UMMA5MajorELSR_0EEENSP_ISR_LSR_1EEENSP_INSQ_7ScaleInELSU_0EEESV_EEEEEENS4_6LayoutISC_NS5_IJNSA_ILi0EEESZ_SZ_EEEEENS5_IJNS4_10UnderscoreES12_S12_EEEEENS4_13SM90_TMA_LOADENS4_14ComposedLayoutINS4_7SwizzleILi1ELi4ELi3EEENS4_18smem_ptr_flag_bitsILi8EEENSY_INS5_IJNSA_ILi8EEESF_EEENS5_IJSF_SB_EEEEEEEvNS4_8identityES15_NS16_INS17_ILi3ELi4ELi3EEES1A_NSY_INS5_IJSE_S1B_EEENS5_IJSB_SE_EEEEEEEvS1G_EENS_8epilogue10collective18CollectiveEpilogueINS1N_23Sm100TmaWarpSpecializedILi2ELi2ELi64ELb0ELb0EEEJSG_NS5_IJNSY_ISE_SB_EENSY_INSA_ILi64EEESB_EEEEESH_SI_SH_SI_NS1N_6fusion15FusionCallbacksIS1R_NS1W_17LinearCombinationISH_fSH_fLNS_15FloatRoundStyleE2EEESG_S1V_JEEENS4_5SM1004TMEM4LOAD26SM100_TMEM_LOAD_32dp32b64xES15_NS16_INS17_ILi2ELi4ELi3EEES1A_NSY_INS5_IJS1B_S1T_EEENS5_IJS1T_SB_EEEEEEENS4_39AutoVectorizingCopyWithAssumedAlignmentILi128EEENS4_14SM90_TMA_STOREES2A_S2C_S2C_EEEvvEEEEvNT_6ParamsE,@function
        .size           _ZN7cutlass13device_kernelINS_4gemm6kernel13GemmUniversalIN4cute5tupleIJiiiiEEENS1_10collective13CollectiveMmaINS1_35MainloopSm100TmaUmmaWarpSpecializedILi24ELi2ELi4ENS5_IJNS4_1CILi1EEESB_SB_EEEEENS5_IJNSA_ILi128EEESE_NSA_ILi32EEEEEENS_12float_e5m2_tENS5_IJlSB_lEEENS_12float_e4m3_tENS5_IJSB_llEEENS4_8TiledMMAINS4_8MMA_AtomIJNS4_10MMA_TraitsINS4_19SM100_MMA_F8F6F4_SSEJSH_SJ_fSE_SE_NS4_17integral_constantINS4_4UMMA5MajorELSR_0EEENSP_ISR_LSR_1EEENSP_INSQ_7ScaleInELSU_0EEESV_EEEEEENS4_6LayoutISC_NS5_IJNSA_ILi0EEESZ_SZ_EEEEENS5_IJNS4_10UnderscoreES12_S12_EEEEENS4_13SM90_TMA_LOADENS4_14ComposedLayoutINS4_7SwizzleILi1ELi4ELi3EEENS4_18smem_ptr_flag_bitsILi8EEENSY_INS5_IJNSA_ILi8EEESF_EEENS5_IJSF_SB_EEEEEEEvNS4_8identityES15_NS16_INS17_ILi3ELi4ELi3EEES1A_NSY_INS5_IJSE_S1B_EEENS5_IJSB_SE_EEEEEEEvS1G_EENS_8epilogue10collective18CollectiveEpilogueINS1N_23Sm100TmaWarpSpecializedILi2ELi2ELi64ELb0ELb0EEEJSG_NS5_IJNSY_ISE_SB_EENSY_INSA_ILi64EEESB_EEEEESH_SI_SH_SI_NS1N_6fusion15FusionCallbacksIS1R_NS1W_17LinearCombinationISH_fSH_fLNS_15FloatRoundStyleE2EEESG_S1V_JEEENS4_5SM1004TMEM4LOAD26SM100_TMEM_LOAD_32dp32b64xES15_NS16_INS17_ILi2ELi4ELi3EEES1A_NSY_INS5_IJS1B_S1T_EEENS5_IJS1T_SB_EEEEEEENS4_39AutoVectorizingCopyWithAssumedAlignmentILi128EEENS4_14SM90_TMA_STOREES2A_S2C_S2C_EEEvvEEEEvNT_6ParamsE,(.L_x_204 - _ZN7cutlass13device_kernelINS_4gemm6kernel13GemmUniversalIN4cute5tupleIJiiiiEEENS1_10collective13CollectiveMmaINS1_35MainloopSm100TmaUmmaWarpSpecializedILi24ELi2ELi4ENS5_IJNS4_1CILi1EEESB_SB_EEEEENS5_IJNSA_ILi128EEESE_NSA_ILi32EEEEEENS_12float_e5m2_tENS5_IJlSB_lEEENS_12float_e4m3_tENS5_IJSB_llEEENS4_8TiledMMAINS4_8MMA_AtomIJNS4_10MMA_TraitsINS4_19SM100_MMA_F8F6F4_SSEJSH_SJ_fSE_SE_NS4_17integral_constantINS4_4UMMA5MajorELSR_0EEENSP_ISR_LSR_1EEENSP_INSQ_7ScaleInELSU_0EEESV_EEEEEENS4_6LayoutISC_NS5_IJNSA_ILi0EEESZ_SZ_EEEEENS5_IJNS4_10UnderscoreES12_S12_EEEEENS4_13SM90_TMA_LOADENS4_14ComposedLayoutINS4_7SwizzleILi1ELi4ELi3EEENS4_18smem_ptr_flag_bitsILi8EEENSY_INS5_IJNSA_ILi8EEESF_EEENS5_IJSF_SB_EEEEEEEvNS4_8identityES15_NS16_INS17_ILi3ELi4ELi3EEES1A_NSY_INS5_IJSE_S1B_EEENS5_IJSB_SE_EEEEEEEvS1G_EENS_8epilogue10collective18CollectiveEpilogueINS1N_23Sm100TmaWarpSpecializedILi2ELi2ELi64ELb0ELb0EEEJSG_NS5_IJNSY_ISE_SB_EENSY_INSA_ILi64EEESB_EEEEESH_SI_SH_SI_NS1N_6fusion15FusionCallbacksIS1R_NS1W_17LinearCombinationISH_fSH_fLNS_15FloatRoundStyleE2EEESG_S1V_JEEENS4_5SM1004TMEM4LOAD26SM100_TMEM_LOAD_32dp32b64xES15_NS16_INS17_ILi2ELi4ELi3EEES1A_NSY_INS5_IJS1B_S1T_EEENS5_IJS1T_SB_EEEEEEENS4_39AutoVectorizingCopyWithAssumedAlignmentILi128EEENS4_14SM90_TMA_STOREES2A_S2C_S2C_EEEvvEEEEvNT_6ParamsE)
        .other          _ZN7cutlass13device_kernelINS_4gemm6kernel13GemmUniversalIN4cute5tupleIJiiiiEEENS1_10collective13CollectiveMmaINS1_35MainloopSm100TmaUmmaWarpSpecializedILi24ELi2ELi4ENS5_IJNS4_1CILi1EEESB_SB_EEEEENS5_IJNSA_ILi128EEESE_NSA_ILi32EEEEEENS_12float_e5m2_tENS5_IJlSB_lEEENS_12float_e4m3_tENS5_IJSB_llEEENS4_8TiledMMAINS4_8MMA_AtomIJNS4_10MMA_TraitsINS4_19SM100_MMA_F8F6F4_SSEJSH_SJ_fSE_SE_NS4_17integral_constantINS4_4UMMA5MajorELSR_0EEENSP_ISR_LSR_1EEENSP_INSQ_7ScaleInELSU_0EEESV_EEEEEENS4_6LayoutISC_NS5_IJNSA_ILi0EEESZ_SZ_EEEEENS5_IJNS4_10UnderscoreES12_S12_EEEEENS4_13SM90_TMA_LOADENS4_14ComposedLayoutINS4_7SwizzleILi1ELi4ELi3EEENS4_18smem_ptr_flag_bitsILi8EEENSY_INS5_IJNSA_ILi8EEESF_EEENS5_IJSF_SB_EEEEEEEvNS4_8identityES15_NS16_INS17_ILi3ELi4ELi3EEES1A_NSY_INS5_IJSE_S1B_EEENS5_IJSB_SE_EEEEEEEvS1G_EENS_8epilogue10collective18CollectiveEpilogueINS1N_23Sm100TmaWarpSpecializedILi2ELi2ELi64ELb0ELb0EEEJSG_NS5_IJNSY_ISE_SB_EENSY_INSA_ILi64EEESB_EEEEESH_SI_SH_SI_NS1N_6fusion15FusionCallbacksIS1R_NS1W_17LinearCombinationISH_fSH_fLNS_15FloatRoundStyleE2EEESG_S1V_JEEENS4_5SM1004TMEM4LOAD26SM100_TMEM_LOAD_32dp32b64xES15_NS16_INS17_ILi2ELi4ELi3EEES1A_NSY_INS5_IJS1B_S1T_EEENS5_IJS1T_SB_EEEEEEENS4_39AutoVectorizingCopyWithAssumedAlignmentILi128EEENS4_14SM90_TMA_STOREES2A_S2C_S2C_EEEvvEEEEvNT_6ParamsE,@"STO_CUDA_ENTRY STV_DEFAULT"
_ZN7cutlass13device_kernelINS_4gemm6kernel13GemmUniversalIN4cute5tupleIJiiiiEEENS1_10collective13CollectiveMmaINS1_35MainloopSm100TmaUmmaWarpSpecializedILi24ELi2ELi4ENS5_IJNS4_1CILi1EEESB_SB_EEEEENS5_IJNSA_ILi128EEESE_NSA_ILi32EEEEEENS_12float_e5m2_tENS5_IJlSB_lEEENS_12float_e4m3_tENS5_IJSB_llEEENS4_8TiledMMAINS4_8MMA_AtomIJNS4_10MMA_TraitsINS4_19SM100_MMA_F8F6F4_SSEJSH_SJ_fSE_SE_NS4_17integral_constantINS4_4UMMA5MajorELSR_0EEENSP_ISR_LSR_1EEENSP_INSQ_7ScaleInELSU_0EEESV_EEEEEENS4_6LayoutISC_NS5_IJNSA_ILi0EEESZ_SZ_EEEEENS5_IJNS4_10UnderscoreES12_S12_EEEEENS4_13SM90_TMA_LOADENS4_14ComposedLayoutINS4_7SwizzleILi1ELi4ELi3EEENS4_18smem_ptr_flag_bitsILi8EEENSY_INS5_IJNSA_ILi8EEESF_EEENS5_IJSF_SB_EEEEEEEvNS4_8identityES15_NS16_INS17_ILi3ELi4ELi3EEES1A_NSY_INS5_IJSE_S1B_EEENS5_IJSB_SE_EEEEEEEvS1G_EENS_8epilogue10collective18CollectiveEpilogueINS1N_23Sm100TmaWarpSpecializedILi2ELi2ELi64ELb0ELb0EEEJSG_NS5_IJNSY_ISE_SB_EENSY_INSA_ILi64EEESB_EEEEESH_SI_SH_SI_NS1N_6fusion15FusionCallbacksIS1R_NS1W_17LinearCombinationISH_fSH_fLNS_15FloatRoundStyleE2EEESG_S1V_JEEENS4_5SM1004TMEM4LOAD26SM100_TMEM_LOAD_32dp32b64xES15_NS16_INS17_ILi2ELi4ELi3EEES1A_NSY_INS5_IJS1B_S1T_EEENS5_IJS1T_SB_EEEEEEENS4_39AutoVectorizingCopyWithAssumedAlignmentILi128EEENS4_14SM90_TMA_STOREES2A_S2C_S2C_EEEvvEEEEvNT_6ParamsE:
[----:B------:R-:W1:Y:S01]  /*0000*/  LDC R1, c[0x0][0x37c] ;  /* 0x0000df00ff017b82 */ /* 0x000e620000000800 */
[----:B------:R-:W2:Y:S01]  /*0010*/  S2R R189, SR_TID.X ;  /* 0x0000000000bd7919 */ /* 0x000ea20000002100 */
[----:B------:R-:W3:Y:S01]  /*0020*/  LDCU.64 UR4, c[0x0][0x890] ;  /* 0x00011200ff0477ac */ /* 0x000ee20008000a00 */
[----:B------:R-:W-:Y:S02]  /*0030*/  PRMT R171, RZ, 0x7610, R171 ;  /* 0x00007610ffab7816 */ /* 0x000fe400000000ab */
[----:B------:R-:W-:Y:S01]  /*0040*/  ELECT P5, URZ, PT ;  /* 0x0000000000ff782f */ /* 0x000fe200038a0000 */
[----:B------:R-:W4:Y:S01]  /*0050*/  LDCU.64 UR46, c[0x0][0x358] ;  /* 0x00006b00ff2e77ac */ /* 0x000f220008000a00 */
[----:B---3--:R-:W-:-:S04]  /*0060*/  UISETP.NE.U32.AND UP0, UPT, UR4, URZ, UPT ;  /* 0x000000ff0400728c */ /* 0x008fc8000bf05070 */
[----:B------:R-:W-:Y:S01]  /*0070*/  UISETP.NE.AND.EX UP0, UPT, UR5, URZ, UPT, UP0 ;  /* 0x000000ff0500728c */ /* 0x000fe2000bf05300 */
[----:B--2---:R-:W-:-:S05]  /*0080*/  SHF.R.U32.HI R173, RZ, 0x5, R189 ;  /* 0x00000005ffad7819 */ /* 0x004fca00000116bd */
[----:B------:R-:W2:Y:S02]  /*0090*/  SHFL.IDX PT, R0, R173, RZ, 0x1f ;  /* 0x00001fffad007589 */ /* 0x000ea400000e0000 */
[----:B--2---:R-:W-:Y:S01]  /*00a0*/  R2UR UR8, R0 ;  /* 0x00000000000872ca */ /* 0x004fe200000e0000 */
[----:B-1--4-:R-:W-:-:S14]  /*00b0*/  BRA.U UP0, `(.L_x_0) ;  /* 0x00000001002c7547 */ /* 0x012fdc000b800000 */
[----:B------:R-:W1:Y:S02]  /*00c0*/  LDCU.64 UR6, c[0x0][0x888] ;  /* 0x00011100ff0677ac */ /* 0x000e640008000a00 */
[----:B-1----:R-:W-:-:S04]  /*00d0*/  UISETP.NE.U32.AND UP0, UPT, UR6, URZ, UPT ;  /* 0x000000ff0600728c */ /* 0x002fc8000bf05070 */
[----:B------:R-:W-:-:S09]  /*00e0*/  UISETP.NE.AND.EX UP0, UPT, UR7, URZ, UPT, UP0 ;  /* 0x000000ff0700728c */ /* 0x000fd2000bf05300 */
[----:B------:R-:W-:Y:S05]  /*00f0*/  BRA.U !UP0, `(.L_x_1) ;  /* 0x0000000108107547 */ /* 0x000fea000b800000 */
[----:B------:R-:W1:Y:S02]  /*0100*/  LDC.64 R2, c[0x0][0x888] ;  /* 0x00022200ff027b82 */ /* 0x000e640000000a00 */
[----:B-1----:R1:W5:Y:S01]  /*0110*/  LDG.E R81, desc[UR46][R2.64] ;  /* 0x0000002e02517981 */ /* 0x002362000c1e1900 */
[----:B------:R-:W-:Y:S01]  /*0120*/  HFMA2 R171, -RZ, RZ, 0, 5.9604644775390625e-08 ;  /* 0x00000001ffab7431 */ /* 0x000fe200000001ff */
[----:B------:R-:W-:Y:S05]  /*0130*/  BRA `(.L_x_0) ;  /* 0x00000000000c7947 */ /* 0x000fea0003800000 */
.L_x_1:
[----:B------:R-:W1:Y:S01]  /*0140*/  LDCU UR6, c[0x0][0x880] ;  /* 0x00011000ff0677ac */ /* 0x000e620008000800 */
[----:B------:R-:W-:Y:S01]  /*0150*/  HFMA2 R171, -RZ, RZ, 0, 5.9604644775390625e-08 ;  /* 0x00000001ffab7431 */ /* 0x000fe200000001ff */
[----:B-1----:R-:W-:-:S07]  /*0160*/  MOV R81, UR6 ;  /* 0x0000000600517c02 */ /* 0x002fce0008000f00 */
.L_x_0:
[----:B------:R-:W2:Y:S02]  /*0170*/  LDCU.64 UR6, c[0x0][0x8b0] ;  /* 0x00011600ff0677ac */ /* 0x000ea40008000a00 */
[----:B--2---:R-:W-:-:S04]  /*0180*/  UISETP.NE.U32.AND UP0, UPT, UR6, URZ, UPT ;  /* 0x000000ff0600728c */ /* 0x004fc8000bf05070 */
[----:B------:R-:W-:-:S09]  /*0190*/  UISETP.NE.AND.EX UP0, UPT, UR7, URZ, UPT, UP0 ;  /* 0x000000ff0700728c */ /* 0x000fd2000bf05300 */
[----:B------:R-:W-:Y:S05]  /*01a0*/  BRA.U UP0, `(.L_x_2) ;  /* 0x0000000100247547 */ /* 0x000fea000b800000 */
[----:B------:R-:W2:Y:S02]  /*01b0*/  LDCU.64 UR6, c[0x0][0x8a8] ;  /* 0x00011500ff0677ac */ /* 0x000ea40008000a00 */
[----:B--2---:R-:W-:-:S04]  /*01c0*/  UISETP.NE.U32.AND UP0, UPT, UR6, URZ, UPT ;  /* 0x000000ff0600728c */ /* 0x004fc8000bf05070 */
[----:B------:R-:W-:-:S09]  /*01d0*/  UISETP.NE.AND.EX UP0, UPT, UR7, URZ, UPT, UP0 ;  /* 0x000000ff0700728c */ /* 0x000fd2000bf05300 */
[----:B------:R-:W-:Y:S05]  /*01e0*/  BRA.U !UP0, `(.L_x_3) ;  /* 0x00000001080c7547 */ /* 0x000fea000b800000 */
[----:B------:R-:W2:Y:S02]  /*01f0*/  LDC.64 R78, c[0x0][0x8a8] ;  /* 0x00022a00ff4e7b82 */ /* 0x000ea40000000a00 */
[----:B--2---:R2:W5:Y:S01]  /*0200*/  LDG.E R78, desc[UR46][R78.64] ;  /* 0x0000002e4e4e7981 */ /* 0x004562000c1e1900 */
[----:B------:R-:W-:Y:S05]  /*0210*/  BRA `(.L_x_2) ;  /* 0x0000000000087947 */ /* 0x000fea0003800000 */
.L_x_3:
[----:B------:R-:W2:Y:S02]  /*0220*/  LDCU UR6, c[0x0][0x8a0] ;  /* 0x00011400ff0677ac */ /* 0x000ea40008000800 */
[----:B--2---:R-:W-:Y:S02]  /*0230*/  MOV R78, UR6 ;  /* 0x00000006004e7c02 */ /* 0x004fe40008000f00 */
.L_x_2:
[----:B------:R-:W-:Y:S01]  /*0240*/  IMAD.U32 R0, RZ, RZ, UR8 ;  /* 0x00000008ff007e24 */ /* 0x000fe2000f8e00ff */
[----:B------:R-:W-:Y:S04]  /*0250*/  BSSY.RECONVERGENT B0, `(.L_x_4) ;  /* 0x000000c000007945 */ /* 0x000fe80003800200 */
[C---:B------:R-:W-:Y:S02]  /*0260*/  ISETP.NE.OR P1, PT, R0.reuse, 0x1, !P5 ;  /* 0x000000010000780c */ /* 0x040fe40006f25670 */
[----:B------:R-:W-:-:S11]  /*0270*/  ISETP.NE.OR P0, PT, R0, 0x3, !P5 ;  /* 0x000000030000780c */ /* 0x000fd60006f05670 */
[----:B------:R-:W-:Y:S05]  /*0280*/  @P1 BRA `(.L_x_5) ;  /* 0x0000000000201947 */ /* 0x000fea0003800000 */
[----:B------:R-:W3:Y:S02]  /*0290*/  LDCU.64 UR6, c[0x0][0x348] ;  /* 0x00006900ff0677ac */ /* 0x000ee40008000a00 */
[----:B---3--:R-:W-:Y:S02]  /*02a0*/  UIADD3 UR10, UP1, UPT, UR6, 0x80, URZ ;  /* 0x00000080060a7890 */ /* 0x008fe4000ff3e0ff */
[----:B------:R-:W-:Y:S02]  /*02b0*/  UIADD3 UR6, UP0, UPT, UR6, 0x180, URZ ;  /* 0x0000018006067890 */ /* 0x000fe4000ff1e0ff */
[----:B------:R-:W-:Y:S02]  /*02c0*/  UIADD3.X UR11, UPT, UPT, URZ, UR7, URZ, UP1, !UPT ;  /* 0x00000007ff0b7290 */ /* 0x000fe40008ffe4ff */
[----:B------:R-:W-:-:S07]  /*02d0*/  UIADD3.X UR7, UPT, UPT, URZ, UR7, URZ, UP0, !UPT ;  /* 0x00000007ff077290 */ /* 0x000fce00087fe4ff */
[----:B------:R3:W-:Y:S02]  /*02e0*/  UTMACCTL.PF [UR10] ;  /* 0x000000000a0079b9 */ /* 0x0007e40008040000 */
[----:B------:R3:W-:Y:S02]  /*02f0*/  UTMACCTL.PF [UR6] ;  /* 0x00000000060079b9 */ /* 0x0007e40008040000 */
[----:B---3--:R-:W-:Y:S01]  /*0300*/  NOP ;  /* 0x0000000000007918 */ /* 0x008fe20000000000 */
.L_x_5:
[----:B------:R-:W-:Y:S05]  /*0310*/  BSYNC.RECONVERGENT B0 ;  /* 0x0000000000007941 */ /* 0x000fea0003800200 */
.L_x_4:
[----:B------:R-:W-:Y:S04]  /*0320*/  BSSY.RECONVERGENT B0, `(.L_x_6) ;  /* 0x000000a000007945 */ /* 0x000fe80003800200 */
        /* <DEDUP_REMOVED lines=9> */
.L_x_7:
[----:B------:R-:W-:Y:S05]  /*03c0*/  BSYNC.RECONVERGENT B0 ;  /* 0x0000000000007941 */ /* 0x000fea0003800200 */
.L_x_6:
[----:B------:R-:W3:Y:S01]  /*03d0*/  LDCU.64 UR6, c[0x0][0x888] ;  /* 0x00011100ff0677ac */ /* 0x000ee20008000a00 */
[----:B------:R-:W-:Y:S02]  /*03e0*/  UISETP.EQ.U32.AND UP1, UPT, UR4, URZ, UPT ;  /* 0x000000ff0400728c */ /* 0x000fe4000bf22070 */
[----:B------:R-:W-:Y:S02]  /*03f0*/  UPLOP3.LUT UP2, UPT, UPT, UPT, UPT, 0x80, 0x8 ;  /* 0x000000000008789c */ /* 0x000fe40003f4f070 */
[----:B---3--:R-:W-:-:S04]  /*0400*/  UISETP.NE.U32.AND UP0, UPT, UR6, URZ, UPT ;  /* 0x000000ff0600728c */ /* 0x008fc8000bf05070 */
[----:B------:R-:W-:-:S04]  /*0410*/  UISETP.NE.AND.EX UP0, UPT, UR7, URZ, UPT, UP0 ;  /* 0x000000ff0700728c */ /* 0x000fc8000bf05300 */
[----:B------:R-:W-:-:S04]  /*0420*/  UISETP.EQ.OR.EX UP3, UPT, UR5, URZ, !UP0, UP1 ;  /* 0x000000ff0500728c */ /* 0x000fc8000c762710 */
[----:B------:R-:W-:-:S05]  /*0430*/  UP2UR UR50, UPR, URZ, 0x8 ;  /* 0x00000008ff327883 */ /* 0x000fca0008000000 */
[----:B------:R-:W-:Y:S07]  /*0440*/  BRA.U !UP3, `(.L_x_8) ;  /* 0x000000010b207547 */ /* 0x000fee000b800000 */
[----:B------:R-:W-:Y:S01]  /*0450*/  UISETP.NE.U32.AND UP2, UPT, UR4, URZ, UPT ;  /* 0x000000ff0400728c */ /* 0x000fe2000bf45070 */
[----:B-----5:R-:W-:Y:S01]  /*0460*/  FSETP.NEU.AND P0, PT, R81, RZ, PT ;  /* 0x000000ff5100720b */ /* 0x020fe20003f0d000 */
[----:B------:R-:W-:Y:S02]  /*0470*/  USEL UR4, URZ, 0xffffffff, UP0 ;  /* 0xffffffffff047887 */ /* 0x000fe40008000000 */
[----:B------:R-:W-:-:S10]  /*0480*/  UISETP.NE.AND.EX UP2, UPT, UR5, URZ, UPT, UP2 ;  /* 0x000000ff0500728c */ /* 0x000fd4000bf45320 */
[----:B------:R-:W-:Y:S01]  /*0490*/  VOTEU.ANY UP1, P0 ;  /* 0x0000000000ff7886 */ /* 0x000fe20000020100 */
[----:B------:R-:W-:-:S04]  /*04a0*/  @!UP2 USEL UR4, URZ, 0xffffffff, UP1 ;  /* 0xffffffffff04a887 */ /* 0x000fc80008800000 */
[----:B------:R-:W-:-:S04]  /*04b0*/  ULOP3.LUT UR4, UR4, 0x1, URZ, 0xc0, !UPT ;  /* 0x0000000104047892 */ /* 0x000fc8000f8ec0ff */
[----:B------:R-:W-:-:S11]  /*04c0*/  UISETP.NE.U32.AND UP2, UPT, UR4, 0x1, UPT ;  /* 0x000000010400788c */ /* 0x000fd6000bf45070 */
.L_x_8:
[----:B-1----:R-:W1:Y:S01]  /*04d0*/  SHFL.IDX PT, R2, R173, RZ, 0x1f ;  /* 0x00001fffad027589 */ /* 0x002e6200000e0000 */
[----:B------:R-:W-:-:S04]  /*04e0*/  UISETP.NE.AND UP1, UPT, UR8, 0x2, UPT ;  /* 0x000000020800788c */ /* 0x000fc8000bf25270 */
[----:B------:R-:W-:Y:S01]  /*04f0*/  USEL UR6, URZ, 0x1, UP1 ;  /* 0x00000001ff067887 */ /* 0x000fe20008800000 */
[----:B-1----:R-:W-:-:S13]  /*0500*/  ISETP.NE.AND P0, PT, R2, RZ, PT ;  /* 0x000000ff0200720c */ /* 0x002fda0003f05270 */
[----:B------:R-:W-:Y:S05]  /*0510*/  @P0 BRA `(.L_x_9) ;  /* 0x0000000000f40947 */ /* 0x000fea0003800000 */
[----:B------:R-:W-:Y:S01]  /*0520*/  ELECT P0, URZ, PT ;  /* 0x0000000000ff782f */ /* 0x000fe20003800000 */
[----:B------:R-:W-:-:S12]  /*0530*/  BSSY.RECONVERGENT B0, `(.L_x_9) ;  /* 0x000003b000007945 */ /* 0x000fd80003800200 */
[----:B------:R-:W-:Y:S05]  /*0540*/  @!P0 BRA `(.L_x_10) ;  /* 0x0000000000e48947 */ /* 0x000fea0003800000 */
[----:B------:R-:W1:Y:S01]  /*0550*/  S2UR UR5, SR_CgaCtaId ;  /* 0x00000000000579c3 */ /* 0x000e620000008800 */
[----:B------:R-:W-:Y:S01]  /*0560*/  UMOV UR7, 0x400 ;  /* 0x0000040000077882 */ /* 0x000fe20000000000 */
[----:B------:R-:W-:Y:S02]  /*0570*/  UMOV UR4, 0x1 ;  /* 0x0000000100047882 */ /* 0x000fe40000000000 */
[----:B------:R-:W-:-:S04]  /*0580*/  UIADD3 UR10, UPT, UPT, -UR4, 0x100000, URZ ;  /* 0x00100000040a7890 */ /* 0x000fc8000fffe1ff */
[----:B------:R-:W-:Y:S02]  /*0590*/  USHF.L.U32 UR11, UR10, 0xb, URZ ;  /* 0x0000000b0a0b7899 */ /* 0x000fe400080006ff */
[----:B------:R-:W-:Y:S02]  /*05a0*/  USHF.L.U32 UR10, UR10, 0x1, URZ ;  /* 0x000000010a0a7899 */ /* 0x000fe400080006ff */
[----:B-1----:R-:W-:Y:S01]  /*05b0*/  ULEA UR5, UR5, UR7, 0x18 ;  /* 0x0000000705057291 */ /* 0x002fe2000f8ec0ff */
[----:B------:R-:W1:Y:S11]  /*05c0*/  FENCE.VIEW.ASYNC.S ;  /* 0x00000000000073c6 */ /* 0x000e760000000000 */
[----:B-1----:R1:W3:Y:S01]  /*05d0*/  SYNCS.EXCH.64 URZ, [UR5], UR10 ;  /* 0x0000000a05ff75b2 */ /* 0x0022e20008000100 */
[----:B------:R1:W4:Y:S01]  /*05e0*/  SYNCS.EXCH.64 URZ, [UR5+0xc0], UR10 ;  /* 0x0000c00a05ff75b2 */ /* 0x0003220008000100 */
[----:B------:R1:W1:Y:S01]  /*05f0*/  SYNCS.EXCH.64 URZ, [UR5+0x8], UR10 ;  /* 0x0000080a05ff75b2 */ /* 0x0002620008000100 */
        /* <DEDUP_REMOVED lines=45> */
[----:B---34-:R-:W-:Y:S01]  /*08d0*/  NOP ;  /* 0x0000000000007918 */ /* 0x018fe20000000000 */
.L_x_10:
[----:B-1----:R-:W-:Y:S05]  /*08e0*/  BSYNC.RECONVERGENT B0 ;  /* 0x0000000000007941 */ /* 0x002fea0003800200 */
.L_x_9:
[----:B------:R-:W1:Y:S01]  /*08f0*/  SHFL.IDX PT, R2, R173, RZ, 0x1f ;  /* 0x00001fffad027589 */ /* 0x000e6200000e0000 */
[----:B------:R-:W-:Y:S01]  /*0900*/  NOP ;  /* 0x0000000000007918 */ /* 0x000fe20000000000 */
[----:B-1----:R-:W-:-:S13]  /*0910*/  ISETP.NE.AND P0, PT, R2, 0x1, PT ;  /* 0x000000010200780c */ /* 0x002fda0003f05270 */
[----:B------:R-:W-:Y:S05]  /*0920*/  @P0 BRA `(.L_x_11) ;  /* 0x0000000000480947 */ /* 0x000fea0003800000 */
[----:B------:R-:W1:Y:S01]  /*0930*/  S2UR UR7, SR_CgaCtaId ;  /* 0x00000000000779c3 */ /* 0x000e620000008800 */
[----:B------:R-:W-:Y:S01]  /*0940*/  UMOV UR9, 0x400 ;  /* 0x0000040000097882 */ /* 0x000fe20000000000 */
[----:B------:R-:W-:Y:S01]  /*0950*/  UMOV UR5, 0x20 ;  /* 0x0000002000057882 */ /* 0x000fe20000000000 */
[----:B------:R-:W-:Y:S01]  /*0960*/  UMOV UR4, 0x80 ;  /* 0x0000008000047882 */ /* 0x000fe20000000000 */
[----:B------:R-:W-:-:S04]  /*0970*/  UIADD3 UR10, UPT, UPT, -UR5, 0x100000, URZ ;  /* 0x00100000050a7890 */ /* 0x000fc8000fffe1ff */
[----:B------:R-:W-:Y:S02]  /*0980*/  USHF.L.U32 UR11, UR10, 0xb, URZ ;  /* 0x0000000b0a0b7899 */ /* 0x000fe400080006ff */
[----:B------:R-:W-:Y:S02]  /*0990*/  USHF.L.U32 UR10, UR10, 0x1, URZ ;  /* 0x000000010a0a7899 */ /* 0x000fe400080006ff */
[----:B------:R-:W-:-:S04]  /*09a0*/  UIADD3 UR4, UPT, UPT, -UR4, 0x100000, URZ ;  /* 0x0010000004047890 */ /* 0x000fc8000fffe1ff */
[----:B------:R-:W-:Y:S02]  /*09b0*/  USHF.L.U32 UR5, UR4, 0xb, URZ ;  /* 0x0000000b04057899 */ /* 0x000fe400080006ff */
[----:B------:R-:W-:Y:S01]  /*09c0*/  USHF.L.U32 UR4, UR4, 0x1, URZ ;  /* 0x0000000104047899 */ /* 0x000fe200080006ff */
[----:B------:R-:W-:Y:S01]  /*09d0*/  ELECT P0, URZ, PT ;  /* 0x0000000000ff782f */ /* 0x000fe20003800000 */
[----:B-1----:R-:W-:Y:S01]  /*09e0*/  ULEA UR7, UR7, UR9, 0x18 ;  /* 0x0000000907077291 */ /* 0x002fe2000f8ec0ff */
[----:B------:R-:W1:Y:S11]  /*09f0*/  FENCE.VIEW.ASYNC.S ;  /* 0x00000000000073c6 */ /* 0x000e760000000000 */
[----:B-1----:R1:W3:Y:S01]  /*0a00*/  SYNCS.EXCH.64 URZ, [UR7+0x180], UR10 ;  /* 0x0001800a07ff75b2 */ /* 0x0022e20008000100 */
[----:B------:R1:W4:Y:S01]  /*0a10*/  SYNCS.EXCH.64 URZ, [UR7+0x190], UR4 ;  /* 0x0001900407ff75b2 */ /* 0x0003220008000100 */
[----:B------:R1:W1:Y:S01]  /*0a20*/  SYNCS.EXCH.64 URZ, [UR7+0x188], UR10 ;  /* 0x0001880a07ff75b2 */ /* 0x0002620008000100 */
[----:B------:R1:W1:Y:S01]  /*0a30*/  SYNCS.EXCH.64 URZ, [UR7+0x198], UR4 ;  /* 0x0001980407ff75b2 */ /* 0x0002620008000100 */
[----:B------:R-:W-:Y:S01]  /*0a40*/  NOP ;  /* 0x0000000000007918 */ /* 0x000fe20000000000 */
.L_x_11:
[----:B------:R-:W2:Y:S01]  /*0a50*/  SHFL.IDX PT, R2, R173, RZ, 0x1f ;  /* 0x00001fffad027589 */ /* 0x000ea200000e0000 */
[----:B------:R-:W-:Y:S01]  /*0a60*/  NOP ;  /* 0x0000000000007918 */ /* 0x000fe20000000000 */
[----:B--2---:R-:W-:-:S13]  /*0a70*/  ISETP.NE.AND P0, PT, R2, 0x3, PT ;  /* 0x000000030200780c */ /* 0x004fda0003f05270 */
[----:B------:R-:W-:Y:S05]  /*0a80*/  @P0 BRA `(.L_x_12) ;  /* 0x0000000000300947 */ /* 0x000fea0003800000 */
[----:B-1----:R-:W1:Y:S01]  /*0a90*/  S2UR UR5, SR_CgaCtaId ;  /* 0x00000000000579c3 */ /* 0x002e620000008800 */
[----:B------:R-:W-:Y:S01]  /*0aa0*/  UMOV UR7, 0x400 ;  /* 0x0000040000077882 */ /* 0x000fe20000000000 */
[----:B------:R-:W-:Y:S01]  /*0ab0*/  UMOV UR4, 0x20 ;  /* 0x0000002000047882 */ /* 0x000fe20000000000 */
[----:B------:R-:W-:Y:S01]  /*0ac0*/  ELECT P0, URZ, PT ;  /* 0x0000000000ff782f */ /* 0x000fe20003800000 */
[----:B------:R-:W-:-:S04]  /*0ad0*/  UIADD3 UR10, UPT, UPT, -UR4, 0x100000, URZ ;  /* 0x00100000040a7890 */ /* 0x000fc8000fffe1ff */
[----:B------:R-:W-:Y:S02]  /*0ae0*/  USHF.L.U32 UR11, UR10, 0xb, URZ ;  /* 0x0000000b0a0b7899 */ /* 0x000fe400080006ff */
[----:B------:R-:W-:Y:S02]  /*0af0*/  USHF.L.U32 UR10, UR10, 0x1, URZ ;  /* 0x000000010a0a7899 */ /* 0x000fe400080006ff */
[----:B-1----:R-:W-:Y:S01]  /*0b00*/  ULEA UR5, UR5, UR7, 0x18 ;  /* 0x0000000705057291 */ /* 0x002fe2000f8ec0ff */
[----:B------:R-:W1:Y:S11]  /*0b10*/  FENCE.VIEW.ASYNC.S ;  /* 0x00000000000073c6 */ /* 0x000e760000000000 */
[----:B-1----:R2:W1:Y:S01]  /*0b20*/  SYNCS.EXCH.64 URZ, [UR5+0x1a0], UR10 ;  /* 0x0001a00a05ff75b2 */ /* 0x0024620008000100 */
[----:B------:R2:W1:Y:S02]  /*0b30*/  SYNCS.EXCH.64 URZ, [UR5+0x1a8], UR10 ;  /* 0x0001a80a05ff75b2 */ /* 0x0004640008000100 */
[----:B--2---:R-:W-:Y:S01]  /*0b40*/  NOP ;  /* 0x0000000000007918 */ /* 0x004fe20000000000 */
.L_x_12:
[----:B------:R-:W2:Y:S01]  /*0b50*/  SHFL.IDX PT, R2, R173, RZ, 0x1f ;  /* 0x00001fffad027589 */ /* 0x000ea200000e0000 */
[----:B------:R-:W-:Y:S01]  /*0b60*/  NOP ;  /* 0x0000000000007918 */ /* 0x000fe20000000000 */
[----:B--2---:R-:W-:-:S13]  /*0b70*/  ISETP.NE.AND P0, PT, R2, 0x4, PT ;  /* 0x000000040200780c */ /* 0x004fda0003f05270 */
[----:B------:R-:W-:Y:S05]  /*0b80*/  @P0 BRA `(.L_x_13) ;  /* 0x00000000004c0947 */ /* 0x000fea0003800000 */
[----:B-1----:R-:W1:Y:S01]  /*0b90*/  S2UR UR5, SR_CgaCtaId ;  /* 0x00000000000579c3 */ /* 0x002e620000008800 */
[----:B------:R-:W-:Y:S01]  /*0ba0*/  UMOV UR9, 0x100 ;  /* 0x0000010000097882 */ /* 0x000fe20000000000 */
[----:B------:R-:W-:Y:S01]  /*0bb0*/  UMOV UR7, 0x400 ;  /* 0x0000040000077882 */ /* 0x000fe20000000000 */
[----:B------:R-:W-:Y:S01]  /*0bc0*/  USEL UR9, UR9, 0xe0, UP2 ;  /* 0x000000e009097887 */ /* 0x000fe20009000000 */
[----:B------:R-:W-:Y:S01]  /*0bd0*/  UMOV UR4, 0x1 ;  /* 0x0000000100047882 */ /* 0x000fe20000000000 */
[----:B------:R-:W-:Y:S01]  /*0be0*/  ELECT P0, URZ, PT ;  /* 0x0000000000ff782f */ /* 0x000fe20003800000 */
[----:B------:R-:W-:-:S04]  /*0bf0*/  UIADD3 UR10, UPT, UPT, -UR4, 0x100000, URZ ;  /* 0x00100000040a7890 */ /* 0x000fc8000fffe1ff */
[----:B------:R-:W-:Y:S02]  /*0c00*/  USHF.L.U32 UR11, UR10, 0xb, URZ ;  /* 0x0000000b0a0b7899 */ /* 0x000fe400080006ff */
[----:B------:R-:W-:Y:S02]  /*0c10*/  USHF.L.U32 UR10, UR10, 0x1, URZ ;  /* 0x000000010a0a7899 */ /* 0x000fe400080006ff */
[----:B------:R-:W-:-:S04]  /*0c20*/  UIADD3 UR12, UPT, UPT, -UR9, 0x100000, URZ ;  /* 0x00100000090c7890 */ /* 0x000fc8000fffe1ff */
[----:B------:R-:W-:Y:S02]  /*0c30*/  USHF.L.U32 UR13, UR12, 0xb, URZ ;  /* 0x0000000b0c0d7899 */ /* 0x000fe400080006ff */
[----:B------:R-:W-:Y:S02]  /*0c40*/  USHF.L.U32 UR12, UR12, 0x1, URZ ;  /* 0x000000010c0c7899 */ /* 0x000fe400080006ff */
[----:B-1----:R-:W-:Y:S01]  /*0c50*/  ULEA UR5, UR5, UR7, 0x18 ;  /* 0x0000000705057291 */ /* 0x002fe2000f8ec0ff */
[----:B------:R-:W1:Y:S11]  /*0c60*/  FENCE.VIEW.ASYNC.S ;  /* 0x00000000000073c6 */ /* 0x000e760000000000 */
[----:B-1----:R2:W1:Y:S01]  /*0c70*/  SYNCS.EXCH.64 URZ, [UR5+0x1b0], UR10 ;  /* 0x0001b00a05ff75b2 */ /* 0x0024620008000100 */
[----:B------:R2:W1:Y:S01]  /*0c80*/  SYNCS.EXCH.64 URZ, [UR5+0x1c0], UR12 ;  /* 0x0001c00c05ff75b2 */ /* 0x0004620008000100 */
[----:B------:R2:W1:Y:S01]  /*0c90*/  SYNCS.EXCH.64 URZ, [UR5+0x1b8], UR10 ;  /* 0x0001b80a05ff75b2 */ /* 0x0004620008000100 */
[----:B------:R2:W1:Y:S02]  /*0ca0*/  SYNCS.EXCH.64 URZ, [UR5+0x1c8], UR12 ;  /* 0x0001c80c05ff75b2 */ /* 0x0004640008000100 */
[----:B--2---:R-:W-:Y:S01]  /*0cb0*/  NOP ;  /* 0x0000000000007918 */ /* 0x004fe20000000000 */
.L_x_13:
[----:B------:R-:W2:Y:S01]  /*0cc0*/  SHFL.IDX PT, R2, R173, RZ, 0x1f ;  /* 0x00001fffad027589 */ /* 0x000ea200000e0000 */
[----:B------:R-:W-:Y:S01]  /*0cd0*/  NOP ;  /* 0x0000000000007918 */ /* 0x000fe20000000000 */
[----:B--2---:R-:W-:-:S13]  /*0ce0*/  ISETP.NE.AND P0, PT, R2, 0x5, PT ;  /* 0x000000050200780c */ /* 0x004fda0003f05270 */
[----:B------:R-:W-:Y:S05]  /*0cf0*/  @P0 BRA `(.L_x_14) ;  /* 0x0000000000580947 */ /* 0x000fea0003800000 */
[----:B-1----:R-:W1:Y:S01]  /*0d00*/  S2UR UR7, SR_CgaCtaId ;  /* 0x00000000000779c3 */ /* 0x002e620000008800 */
        /* <DEDUP_REMOVED lines=12> */
[----:B-1----:R2:W1:Y:S01]  /*0dd0*/  SYNCS.EXCH.64 URZ, [UR7+0x1d0], UR10 ;  /* 0x0001d00a07ff75b2 */ /* 0x0024620008000100 */
[----:B------:R2:W1:Y:S01]  /*0de0*/  SYNCS.EXCH.64 URZ, [UR7+0x1f0], UR4 ;  /* 0x0001f00407ff75b2 */ /* 0x0004620008000100 */
[----:B------:R2:W1:Y:S01]  /*0df0*/  SYNCS.EXCH.64 URZ, [UR7+0x1d8], UR10 ;  /* 0x0001d80a07ff75b2 */ /* 0x0004620008000100 */
[----:B------:R2:W1:Y:S01]  /*0e00*/  SYNCS.EXCH.64 URZ, [UR7+0x1f8], UR4 ;  /* 0x0001f80407ff75b2 */ /* 0x0004620008000100 */
[----:B------:R2:W1:Y:S01]  /*0e10*/  SYNCS.EXCH.64 URZ, [UR7+0x1e0], UR10 ;  /* 0x0001e00a07ff75b2 */ /* 0x0004620008000100 */
[----:B------:R2:W1:Y:S01]  /*0e20*/  SYNCS.EXCH.64 URZ, [UR7+0x200], UR4 ;  /* 0x0002000407ff75b2 */ /* 0x0004620008000100 */
[----:B------:R2:W1:Y:S01]  /*0e30*/  SYNCS.EXCH.64 URZ, [UR7+0x1e8], UR10 ;  /* 0x0001e80a07ff75b2 */ /* 0x0004620008000100 */
[----:B------:R2:W1:Y:S02]  /*0e40*/  SYNCS.EXCH.64 URZ, [UR7+0x208], UR4 ;  /* 0x0002080407ff75b2 */ /* 0x0004640008000100 */
[----:B--2---:R-:W-:Y:S01]  /*0e50*/  NOP ;  /* 0x0000000000007918 */ /* 0x004fe20000000000 */
.L_x_14:
        /* <DEDUP_REMOVED lines=18> */
.L_x_15:
[----:B-1----:R-:W1:Y:S01]  /*0f80*/  S2UR UR5, SR_CTAID.X ;  /* 0x00000000000579c3 */ /* 0x002e620000002500 */
[----:B------:R-:W-:-:S05]  /*0f90*/  CS2R.32 R170, SR_CgaSize ;  /* 0x0000000000aa7805 */ /* 0x000fca0000008a00 */
[----:B------:R-:W-:-:S05]  /*0fa0*/  IMAD R170, R170, -0xa0, RZ ;  /* 0xffffff60aaaa7824 */ /* 0x000fca00078e02ff */
[----:B------:R-:W-:-:S14]  /*0fb0*/  R2UR UR9, R170 ;  /* 0x00000000aa0972ca */ /* 0x000fdc00000e0000 */
[----:B------:R-:W2:Y:S01]  /*0fc0*/  LDCU UR9, c[0x0][UR9+0x2b0] ;  /* 0x00005600090977ac */ /* 0x000ea20008000800 */
[----:B------:R-:W-:Y:S01]  /*0fd0*/  NOP ;  /* 0x0000000000007918 */ /* 0x000fe20000000000 */
[----:B------:R-:W-:-:S05]  /*0fe0*/  CS2R.32 R170, SR_CgaSize ;  /* 0x0000000000aa7805 */ /* 0x000fca0000008a00 */
[----:B------:R-:W-:-:S05]  /*0ff0*/  IMAD R170, R170, -0xa0, RZ ;  /* 0xffffff60aaaa7824 */ /* 0x000fca00078e02ff */
[----:B------:R-:W-:-:S14]  /*1000*/  R2UR UR7, R170 ;  /* 0x00000000aa0772ca */ /* 0x000fdc00000e0000 */
[----:B------:R-:W3:Y:S01]  /*1010*/  LDCU UR7, c[0x0][UR7+0x2b4] ;  /* 0x00005680070777ac */ /* 0x000ee20008000800 */
[----:B------:R-:W4:Y:S08]  /*1020*/  S2UR UR4, SR_CTAID.Y ;  /* 0x00000000000479c3 */ /* 0x000f300000002600 */
[----:B------:R-:W3:Y:S01]  /*1030*/  LDC R9, c[0x0][0xb24] ;  /* 0x0002c900ff097b82 */ /* 0x000ee20000000800 */
[----:B-1----:R-:W-:-:S02]  /*1040*/  I2FP.F32.U32 R5, UR5 ;  /* 0x0000000500057c45 */ /* 0x002fc40008201000 */
[----:B------:R-:W-:-:S05]  /*1050*/  CS2R.32 R3, SR_CgaSize ;  /* 0x0000000000037805 */ /* 0x000fca0000008a00 */
[----:B------:R-:W-:-:S06]  /*1060*/  IMAD R3, R3, -0xa0, RZ ;  /* 0xffffff6003037824 */ /* 0x000fcc00078e02ff */
[----:B------:R-:W1:Y:S01]  /*1070*/  LDC R3, c[0x0][R3+0x2a0] ;  /* 0x0000a80003037b82 */ /* 0x000e620000000800 */
[----:B------:R-:W-:Y:S01]  /*1080*/  MOV R21, UR5 ;  /* 0x0000000500157c02 */ /* 0x000fe20008000f00 */
[----:B--2---:R-:W-:Y:S01]  /*1090*/  FMUL R5, R5, UR9 ;  /* 0x0000000905057c20 */ /* 0x004fe20008400000 */
[----:B----4-:R-:W-:Y:S02]  /*10a0*/  I2FP.F32.U32 R4, UR4 ;  /* 0x0000000400047c45 */ /* 0x010fe40008201000 */
[----:B------:R-:W-:-:S05]  /*10b0*/  CS2R.32 R2, SR_CgaSize ;  /* 0x0000000000027805 */ /* 0x000fca0000008a00 */
[----:B------:R-:W-:-:S06]  /*10c0*/  IMAD R2, R2, -0xa0, RZ ;  /* 0xffffff6002027824 */ /* 0x000fcc00078e02ff */
[----:B------:R-:W2:Y:S01]  /*10d0*/  LDC R2, c[0x0][R2+0x2a4] ;  /* 0x0000a90002027b82 */ /* 0x000ea20000000800 */
[----:B------:R-:W4:Y:S01]  /*10e0*/  F2I.U32.TRUNC.NTZ R170, R5 ;  /* 0x0000000500aa7305 */ /* 0x000f22000020f000 */
[----:B------:R-:W-:Y:S01]  /*10f0*/  MOV R20, UR4 ;  /* 0x0000000400147c02 */ /* 0x000fe20008000f00 */
[----:B---3--:R-:W-:-:S05]  /*1100*/  FMUL R4, R4, UR7 ;  /* 0x0000000704047c20 */ /* 0x008fca0008400000 */
[----:B------:R-:W-:Y:S01]  /*1110*/  BAR.SYNC.DEFER_BLOCKING 0x0 ;  /* 0x0000000000007b1d */ /* 0x000fe20000010000 */
[----:B------:R-:W-:-:S05]  /*1120*/  ISETP.GE.AND P0, PT, R9, 0x1, PT ;  /* 0x000000010900780c */ /* 0x000fca0003f06270 */
[----:B------:R-:W3:Y:S02]  /*1130*/  F2I.U32.TRUNC.NTZ R147, R4 ;  /* 0x0000000400937305 */ /* 0x000ee4000020f000 */
[----:B------:R-:W2:Y:S01]  /*1140*/  S2UR UR36, SR_CTAID.Z ;  /* 0x00000000002479c3 */ /* 0x000ea20000002700 */
[----:B----4-:R-:W-:-:S05]  /*1150*/  IADD3 R170, PT, PT, -R170, RZ, RZ ;  /* 0x000000ffaaaa7210 */ /* 0x010fca0007ffe1ff */
[----:B-1----:R-:W-:Y:S01]  /*1160*/  IMAD R170, R3, R170, UR5 ;  /* 0x0000000503aa7e24 */ /* 0x002fe2000f8e02aa */
[----:B---3--:R-:W-:-:S05]  /*1170*/  IADD3 R147, PT, PT, -R147, RZ, RZ ;  /* 0x000000ff93937210 */ /* 0x008fca0007ffe1ff */
[----:B--2---:R-:W-:Y:S01]  /*1180*/  IMAD R147, R2, R147, UR4 ;  /* 0x0000000402937e24 */ /* 0x004fe2000f8e0293 */
[----:B------:R-:W-:Y:S06]  /*1190*/  @!P0 BRA `(.L_x_16) ;  /* 0x0000000000b88947 */ /* 0x000fec0003800000 */
[----:B------:R-:W1:Y:S01]  /*11a0*/  LDC.64 R4, c[0x0][0xb18] ;  /* 0x0002c600ff047b82 */ /* 0x000e620000000a00 */
[----:B------:R-:W-:-:S07]  /*11b0*/  ISETP.NE.AND P0, PT, R9, 0x1, PT ;  /* 0x000000010900780c */ /* 0x000fce0003f05270 */
[----:B------:R-:W2:Y:S08]  /*11c0*/  LDC R10, c[0x0][0xb0c] ;  /* 0x0002c300ff0a7b82 */ /* 0x000eb00000000800 */
[----:B------:R-:W3:Y:S08]  /*11d0*/  LDC R11, c[0x0][0x370] ;  /* 0x0000dc00ff0b7b82 */ /* 0x000ef00000000800 */
[----:B------:R-:W4:Y:S01]  /*11e0*/  LDC R12, c[0x0][0x374] ;  /* 0x0000dd00ff0c7b82 */ /* 0x000f220000000800 */
[----:B-1----:R-:W-:-:S07]  /*11f0*/  ISETP.NE.AND P1, PT, R4, 0x1, PT ;  /* 0x000000010400780c */ /* 0x002fce0003f25270 */
[----:B------:R-:W3:Y:S01]  /*1200*/  LDC.64 R6, c[0x0][0xb10] ;  /* 0x0002c400ff067b82 */ /* 0x000ee20000000a00 */
[----:B--2---:R-:W-:-:S07]  /*1210*/  ISETP.NE.AND P2, PT, R10, 0x1, PT ;  /* 0x000000010a00780c */ /* 0x004fce0003f45270 */
[----:B------:R-:W1:Y:S08]  /*1220*/  LDC R8, c[0x0][0xb20] ;  /* 0x0002c800ff087b82 */ /* 0x000e700000000800 */
[----:B------:R-:W2:Y:S01]  /*1230*/  LDC.64 R2, c[0x0][0xb28] ;  /* 0x0002ca00ff027b82 */ /* 0x000ea20000000a00 */
[----:B----4-:R-:W-:-:S04]  /*1240*/  IMAD.HI.U32 R13, R12, R5, RZ ;  /* 0x000000050c0d7227 */ /* 0x010fc800078e00ff */
[----:B------:R-:W-:-:S04]  /*1250*/  IMAD.HI.U32 R5, R20, R5, RZ ;  /* 0x0000000514057227 */ /* 0x000fc800078e00ff */
[----:B---3--:R-:W-:-:S04]  /*1260*/  IMAD.HI.U32 R14, R11, R6, RZ ;  /* 0x000000060b0e7227 */ /* 0x008fc800078e00ff */
[C---:B------:R-:W-:Y:S01]  /*1270*/  IMAD.HI.U32 R16, R21.reuse, R6, RZ ;  /* 0x0000000615107227 */ /* 0x040fe200078e00ff */
[-C--:B------:R-:W-:Y:S02]  /*1280*/  @P2 SHF.R.U32.HI R11, RZ, R7.reuse, R14 ;  /* 0x00000007ff0b2219 */ /* 0x080fe4000001160e */
[-C--:B-1----:R-:W-:Y:S02]  /*1290*/  @P1 SHF.R.U32.HI R12, RZ, R8.reuse, R13 ;  /* 0x00000008ff0c1219 */ /* 0x082fe4000001160d */
[----:B------:R-:W-:Y:S02]  /*12a0*/  SHF.R.U32.HI R5, RZ, R8, R5 ;  /* 0x00000008ff057219 */ /* 0x000fe40000011605 */
[----:B------:R-:W-:Y:S02]  /*12b0*/  SHF.R.U32.HI R16, RZ, R7, R16 ;  /* 0x00000007ff107219 */ /* 0x000fe40000011610 */
[----:B------:R-:W-:Y:S01]  /*12c0*/  SEL R5, R20, R5, !P1 ;  /* 0x0000000514057207 */ /* 0x000fe20004800000 */
[----:B--2---:R-:W-:Y:S01]  /*12d0*/  IMAD.HI.U32 R14, R12, R2, RZ ;  /* 0x000000020c0e7227 */ /* 0x004fe200078e00ff */
[----:B------:R-:W-:-:S02]  /*12e0*/  SEL R7, R21, R16, !P2 ;  /* 0x0000001015077207 */ /* 0x000fc40005000000 */
[----:B------:R-:W-:Y:S01]  /*12f0*/  IADD3 R13, PT, PT, -R5, RZ, RZ ;  /* 0x000000ff050d7210 */ /* 0x000fe20007ffe1ff */
[----:B------:R-:W-:Y:S01]  /*1300*/  IMAD.HI.U32 R6, R11, R2, RZ ;  /* 0x000000020b067227 */ /* 0x000fe200078e00ff */
[----:B------:R-:W-:-:S03]  /*1310*/  @P0 SHF.R.U32.HI R12, RZ, R3, R14 ;  /* 0x00000003ff0c0219 */ /* 0x000fc6000001160e */
[----:B------:R-:W-:Y:S01]  /*1320*/  IMAD R13, R4, R13, R20 ;  /* 0x0000000d040d7224 */ /* 0x000fe200078e0214 */
[----:B------:R-:W-:Y:S01]  /*1330*/  @P0 SHF.R.U32.HI R11, RZ, R3, R6 ;  /* 0x00000003ff0b0219 */ /* 0x000fe20000011606 */
[----:B------:R-:W-:-:S04]  /*1340*/  IMAD R12, R12, R9, RZ ;  /* 0x000000090c0c7224 */ /* 0x000fc800078e02ff */
[----:B------:R-:W-:Y:S01]  /*1350*/  IMAD R6, R11, R9, RZ ;  /* 0x000000090b067224 */ /* 0x000fe200078e02ff */
[----:B------:R-:W-:-:S04]  /*1360*/  ISETP.GE.AND P1, PT, R5, R12, PT ;  /* 0x0000000c0500720c */ /* 0x000fc80003f26270 */
[----:B------:R-:W-:Y:S01]  /*1370*/  ISETP.GE.OR P1, PT, R7, R6, P1 ;  /* 0x000000060700720c */ /* 0x000fe20000f26670 */
[----:B------:R-:W-:-:S05]  /*1380*/  IMAD.HI.U32 R6, R5, R2, RZ ;  /* 0x0000000205067227 */ /* 0x000fca00078e00ff */
[----:B------:R-:W-:-:S04]  /*1390*/  SHF.R.U32.HI R6, RZ, R3, R6 ;  /* 0x00000003ff067219 */ /* 0x000fc80000011606 */
[----:B------:R-:W-:-:S03]  /*13a0*/  SEL R6, R5, R6, !P0 ;  /* 0x0000000605067207 */ /* 0x000fc60004000000 */
[----:B------:R-:W-:Y:S01]  /*13b0*/  @!P1 IMAD.HI.U32 R8, R7, R2, RZ ;  /* 0x0000000207089227 */ /* 0x000fe200078e00ff */
[----:B------:R-:W-:-:S04]  /*13c0*/  IADD3 R2, PT, PT, -R6, RZ, RZ ;  /* 0x000000ff06027210 */ /* 0x000fc80007ffe1ff */
[----:B------:R-:W-:Y:S01]  /*13d0*/  @!P1 SHF.R.U32.HI R8, RZ, R3, R8 ;  /* 0x00000003ff089219 */ /* 0x000fe20000011608 */
[----:B------:R-:W-:-:S03]  /*13e0*/  IMAD R2, R9, R2, R5 ;  /* 0x0000000209027224 */ /* 0x000fc600078e0205 */
[----:B------:R-:W-:-:S05]  /*13f0*/  @!P1 SEL R3, R7, R8, !P0 ;  /* 0x0000000807039207 */ /* 0x000fca0004000000 */
[--C-:B------:R-:W-:Y:S02]  /*1400*/  @!P1 IMAD.IADD R6, R6, 0x1, -R3.reuse ;  /* 0x0000000106069824 */ /* 0x100fe400078e0a03 */
[----:B------:R-:W-:Y:S01]  /*1410*/  @!P1 IMAD R3, R2, R11, R3 ;  /* 0x0000000b02039224 */ /* 0x000fe200078e0203 */
[----:B------:R-:W-:Y:S01]  /*1420*/  IADD3 R2, PT, PT, -R7, RZ, RZ ;  /* 0x000000ff07027210 */ /* 0x000fe20007ffe1ff */
[----:B------:R-:W-:Y:S02]  /*1430*/  @!P1 IMAD R5, R6, R9, R7 ;  /* 0x0000000906059224 */ /* 0x000fe400078e0207 */
[----:B------:R-:W-:Y:S02]  /*1440*/  @!P1 IMAD.MOV.U32 R7, RZ, RZ, R3 ;  /* 0x000000ffff079224 */ /* 0x000fe400078e0003 */
[----:B------:R-:W-:Y:S02]  /*1450*/  IMAD R2, R10, R2, R21 ;  /* 0x000000020a027224 */ /* 0x000fe400078e0215 */
[----:B------:R-:W-:-:S02]  /*1460*/  IMAD R20, R5, R4, R13 ;  /* 0x0000000405147224 */ /* 0x000fc400078e020d */
[----:B------:R-:W-:Y:S02]  /*1470*/  IMAD R21, R7, R10, R2 ;  /* 0x0000000a07157224 */ /* 0x000fe400078e0202 */
.L_x_16:
[----:B------:R-:W1:Y:S01]  /*1480*/  LDCU UR4, c[0x0][0xb30] ;  /* 0x00016600ff0477ac */ /* 0x000e620008000800 */
[----:B------:R-:W2:Y:S08]  /*1490*/  S2UR UR37, SR_CgaCtaId ;  /* 0x00000000002579c3 */ /* 0x000eb00000008800 */
[----:B------:R-:W3:Y:S01]  /*14a0*/  LDC R72, c[0x0][0xb24] ;  /* 0x0002c900ff487b82 */ /* 0x000ee20000000800 */
[----:B-1----:R-:W-:-:S09]  /*14b0*/  UISETP.NE.AND UP1, UPT, UR4, 0x1, UPT ;  /* 0x000000010400788c */ /* 0x002fd2000bf25270 */
[----:B--2---:R-:W-:Y:S05]  /*14c0*/  BRA.U UP1, `(.L_x_17) ;  /* 0x0000000101407547 */ /* 0x004fea000b800000 */
[----:B------:R-:W1:Y:S08]  /*14d0*/  LDC.64 R4, c[0x0][0xb10] ;  /* 0x0002c400ff047b82 */ /* 0x000e700000000a00 */
[----:B------:R-:W2:Y:S08]  /*14e0*/  LDC.64 R2, c[0x0][0xb18] ;  /* 0x0002c600ff027b82 */ /* 0x000eb00000000a00 */
[----:B------:R-:W4:Y:S08]  /*14f0*/  LDC R6, c[0x0][0xb20] ;  /* 0x0002c800ff067b82 */ /* 0x000f300000000800 */
[----:B------:R-:W3:Y:S01]  /*1500*/  LDC R8, c[0x0][0xb0c] ;  /* 0x0002c300ff087b82 */ /* 0x000ee20000000800 */
[----:B-1----:R-:W-:-:S05]  /*1510*/  IMAD.HI.U32 R4, R21, R4, RZ ;  /* 0x0000000415047227 */ /* 0x002fca00078e00ff */
[----:B------:R-:W-:Y:S01]  /*1520*/  SHF.R.U32.HI R4, RZ, R5, R4 ;  /* 0x00000005ff047219 */ /* 0x000fe20000011604 */
[----:B--2---:R-:W-:Y:S01]  /*1530*/  IMAD.HI.U32 R3, R20, R3, RZ ;  /* 0x0000000314037227 */ /* 0x004fe200078e00ff */
[----:B------:R-:W-:-:S04]  /*1540*/  ISETP.NE.AND P0, PT, R2, 0x1, PT ;  /* 0x000000010200780c */ /* 0x000fc80003f05270 */
[----:B----4-:R-:W-:-:S04]  /*1550*/  SHF.R.U32.HI R3, RZ, R6, R3 ;  /* 0x00000006ff037219 */ /* 0x010fc80000011603 */
[----:B------:R-:W-:Y:S02]  /*1560*/  SEL R3, R20, R3, !P0 ;  /* 0x0000000314037207 */ /* 0x000fe40004000000 */
[----:B---3--:R-:W-:-:S04]  /*1570*/  ISETP.NE.AND P1, PT, R8, 0x1, PT ;  /* 0x000000010800780c */ /* 0x008fc80003f25270 */
[----:B------:R-:W-:-:S05]  /*1580*/  SEL R4, R21, R4, !P1 ;  /* 0x0000000415047207 */ /* 0x000fca0004800000 */
[----:B------:R-:W-:Y:S02]  /*1590*/  IMAD.IADD R5, R3, 0x1, -R4 ;  /* 0x0000000103057824 */ /* 0x000fe400078e0a04 */
[----:B------:R-:W-:Y:S02]  /*15a0*/  IMAD.IADD R3, R4, 0x1, -R3 ;  /* 0x0000000104037824 */ /* 0x000fe400078e0a03 */
[----:B------:R-:W-:Y:S02]  /*15b0*/  IMAD R21, R5, R8, R21 ;  /* 0x0000000805157224 */ /* 0x000fe400078e0215 */
[----:B------:R-:W-:-:S07]  /*15c0*/  IMAD R20, R3, R2, R20 ;  /* 0x0000000203147224 */ /* 0x000fce00078e0214 */
.L_x_17:
[----:B------:R-:W-:Y:S01]  /*15d0*/  BAR.SYNC.DEFER_BLOCKING 0x0 ;  /* 0x0000000000007b1d */ /* 0x000fe20000010000 */
[----:B------:R-:W-:Y:S01]  /*15e0*/  UISETP.NE.AND UP1, UPT, UR8, 0x2, UPT ;  /* 0x000000020800788c */ /* 0x000fe2000bf25270 */
[----:B------:R-:W-:Y:S02]  /*15f0*/  ISETP.NE.OR P5, PT, R0, 0x2, !P5 ;  /* 0x000000020000780c */ /* 0x000fe40006fa5670 */
[----:B------:R-:W-:-:S06]  /*1600*/  LOP3.LUT R2, R189, 0x1f, RZ, 0xc0, !PT ;  /* 0x0000001fbd027812 */ /* 0x000fcc00078ec0ff */
[----:B------:R-:W-:Y:S05]  /*1610*/  BRA.U UP1, `(.L_x_18) ;  /* 0x0000001d01247547 */ /* 0x000fea000b800000 */
[----:B------:R-:W1:Y:S01]  /*1620*/  LDCU UR13, c[0x0][0x38c] ;  /* 0x00007180ff0d77ac */ /* 0x000e620008000800 */
[----:B------:R-:W2:Y:S01]  /*1630*/  LDC R9, c[0x0][0x370] ;  /* 0x0000dc00ff097b82 */ /* 0x000ea20000000800 */
[----:B------:R-:W-:Y:S01]  /*1640*/  PLOP3.LUT P1, PT, PT, PT, UP2, 0x80, 0x8 ;  /* 0x000000000008781c */ /* 0x000fe20003f2f028 */
[----:B------:R-:W-:Y:S01]  /*1650*/  IMAD.MOV.U32 R15, RZ, RZ, 0x1 ;  /* 0x00000001ff0f7424 */ /* 0x000fe200078e00ff */
[----:B------:R-:W-:Y:S01]  /*1660*/  ISETP.EQ.OR P4, PT, R2, RZ, P5 ;  /* 0x000000ff0200720c */ /* 0x000fe20002f82670 */
[----:B------:R-:W-:Y:S01]  /*1670*/  IMAD.MOV.U32 R14, RZ, RZ, RZ ;  /* 0x000000ffff0e7224 */ /* 0x000fe200078e00ff */
[----:B------:R-:W-:Y:S02]  /*1680*/  PLOP3.LUT P1, PT, P1, PT, PT, 0x8, 0x80 ;  /* 0x000000000080781c */ /* 0x000fe40000f2e170 */
[----:B------:R-:W-:Y:S01]  /*1690*/  CS2R R12, SRZ ;  /* 0x00000000000c7805 */ /* 0x000fe2000001ff00 */
[----:B------:R-:W-:Y:S01]  /*16a0*/  IMAD.MOV.U32 R10, RZ, RZ, 0x1 ;  /* 0x00000001ff0a7424 */ /* 0x000fe200078e00ff */
[----:B------:R-:W4:Y:S01]  /*16b0*/  LDC R0, c[0x0][0x374] ;  /* 0x0000dd00ff007b82 */ /* 0x000f220000000800 */
[----:B------:R-:W2:Y:S01]  /*16c0*/  LDCU.64 UR22, c[0x0][0x348] ;  /* 0x00006900ff1677ac */ /* 0x000ea20008000a00 */
[----:B------:R-:W-:Y:S01]  /*16d0*/  UMOV UR6, URZ ;  /* 0x000000ff00067c82 */ /* 0x000fe20008000000 */
[----:B-1----:R-:W-:-:S04]  /*16e0*/  UIADD3 UR5, UPT, UPT, UR13, 0x1f, URZ ;  /* 0x0000001f0d057890 */ /* 0x002fc8000fffe0ff */
[----:B------:R-:W-:-:S04]  /*16f0*/  USHF.R.S32.HI UR4, URZ, 0x1f, UR5 ;  /* 0x0000001fff047899 */ /* 0x000fc80008011405 */
[----:B------:R-:W-:-:S04]  /*1700*/  ULEA.HI UR4, UR4, UR5, URZ, 0x5 ;  /* 0x0000000504047291 */ /* 0x000fc8000f8f28ff */
[----:B------:R-:W-:Y:S02]  /*1710*/  USHF.R.S32.HI UR15, URZ, 0x5, UR4 ;  /* 0x00000005ff0f7899 */ /* 0x000fe40008011404 */
[----:B------:R-:W-:Y:S02]  /*1720*/  UIADD3 UR4, UPT, UPT, UR13, -0x1, URZ ;  /* 0xffffffff0d047890 */ /* 0x000fe4000fffe0ff */
[----:B------:R-:W-:Y:S02]  /*1730*/  UISETP.LT.U32.AND UP0, UPT, UR15, 0x18, UPT ;  /* 0x000000180f00788c */ /* 0x000fe4000bf01070 */
[----:B------:R-:W-:Y:S02]  /*1740*/  UISETP.GE.U32.AND UP1, UPT, UR4, -0x3f, UPT ;  /* 0xffffffc10400788c */ /* 0x000fe4000bf26070 */
[----:B------:R-:W-:Y:S02]  /*1750*/  USEL UR14, UR15, 0x18, UP0 ;  /* 0x000000180f0e7887 */ /* 0x000fe40008000000 */
[----:B------:R-:W-:-:S02]  /*1760*/  UIADD3 UR13, UPT, UPT, UR13, 0x3e, URZ ;  /* 0x0000003e0d0d7890 */ /* 0x000fc4000fffe0ff */
[----:B------:R-:W-:Y:S02]  /*1770*/  UIADD3 UR5, UPT, UPT, UR14, -0x1, URZ ;  /* 0xffffffff0e057890 */ /* 0x000fe4000fffe0ff */
[----:B------:R-:W-:-:S03]  /*1780*/  UIADD3 UR7, UPT, UPT, UR15, -UR14, URZ ;  /* 0x8000000e0f077290 */ /* 0x000fc6000fffe0ff */
[----:B------:R-:W-:-:S04]  /*1790*/  @UP1 UIADD3 UR5, UPT, UPT, UR14, URZ, URZ ;  /* 0x000000ff0e051290 */ /* 0x000fc8000fffe0ff */
[----:B--2---:R-:W-:-:S12]  /*17a0*/  UIADD3 UR5, UPT, UPT, UR5, 0x1, URZ ;  /* 0x0000000105057890 */ /* 0x004fd8000fffe0ff */
.L_x_36:
[----:B------:R-:W-:Y:S01]  /*17b0*/  UISETP.NE.AND UP0, UPT, UR37, URZ, UPT ;  /* 0x000000ff2500728c */ /* 0x000fe2000bf05270 */
[----:B------:R-:W1:Y:S08]  /*17c0*/  S2UR UR37, SR_CgaCtaId ;  /* 0x00000000002579c3 */ /* 0x000e700000008800 */
[----:B------:R-:W-:Y:S05]  /*17d0*/  BRA.U UP0, `(.L_x_19) ;  /* 0x0000000100347547 */ /* 0x000fea000b800000 */
[----:B------:R-:W2:Y:S01]  /*17e0*/  S2R R2, SR_CgaCtaId ;  /* 0x0000000000027919 */ /* 0x000ea20000008800 */
[----:B------:R-:W-:-:S04]  /*17f0*/  MOV R3, 0x400 ;  /* 0x0000040000037802 */ /* 0x000fc80000000f00 */
[----:B--2---:R-:W-:Y:S02]  /*1800*/  LEA R3, R2, R3, 0x18 ;  /* 0x0000000302037211 */ /* 0x004fe400078ec0ff */
[----:B------:R-:W-:-:S03]  /*1810*/  SHF.L.U32 R2, R10, 0x1f, RZ ;  /* 0x0000001f0a027819 */ /* 0x000fc600000006ff */
[----:B------:R-:W-:-:S04]  /*1820*/  IMAD R3, R12, 0x8, R3 ;  /* 0x000000080c037824 */ /* 0x000fc800078e0203 */
[----:B------:R-:W2:Y:S02]  /*1830*/  SYNCS.PHASECHK.TRANS64.TRYWAIT P0, [R3+URZ+0x220], R2 ;  /* 0x00022002030075a7 */ /* 0x000ea400080011ff */
[----:B--2---:R-:W-:Y:S05]  /*1840*/  @!P0 BRA `(.L_x_20) ;  /* 0x0000007400908947 */ /* 0x004fea0003800000 */
.L_x_127:
[----:B------:R-:W-:Y:S01]  /*1850*/  VIADD R12, R12, 0x1 ;  /* 0x000000010c0c7836 */ /* 0x000fe20000000000 */
[----:B------:R2:W-:Y:S04]  /*1860*/  SYNCS.ARRIVE.TRANS64.A1T0 RZ, [R3+URZ+0x210], RZ ;  /* 0x000210ff03ff79a7 */ /* 0x0005e800081000ff */
[----:B------:R-:W-:-:S04]  /*1870*/  ISETP.NE.AND P0, PT, R12, 0x2, PT ;  /* 0x000000020c00780c */ /* 0x000fc80003f05270 */
[----:B------:R-:W-:Y:S02]  /*1880*/  SEL R12, R12, RZ, P0 ;  /* 0x000000ff0c0c7207 */ /* 0x000fe40000000000 */
[----:B--2---:R-:W-:-:S04]  /*1890*/  SEL R3, RZ, 0x1, P0 ;  /* 0x00000001ff037807 */ /* 0x004fc80000000000 */
[----:B------:R-:W-:-:S07]  /*18a0*/  LOP3.LUT R10, R10, R3, RZ, 0x3c, !PT ;  /* 0x000000030a0a7212 */ /* 0x000fce00078e3cff */
.L_x_19:
[----:B------:R-:W-:Y:S01]  /*18b0*/  UMOV UR4, 0x400 ;  /* 0x0000040000047882 */ /* 0x000fe20000000000 */
[----:B------:R-:W-:Y:S01]  /*18c0*/  SHF.L.U32 R2, R15, 0x1f, RZ ;  /* 0x0000001f0f027819 */ /* 0x000fe200000006ff */
[----:B-1----:R-:W-:Y:S01]  /*18d0*/  ULEA UR4, UR37, UR4, 0x18 ;  /* 0x0000000425047291 */ /* 0x002fe2000f8ec0ff */
[----:B------:R-:W-:Y:S01]  /*18e0*/  R2UR UR35, R21 ;  /* 0x00000000152372ca */ /* 0x000fe200000e0000 */
[----:B------:R-:W-:Y:S01]  /*18f0*/  UISETP.GE.U32.AND UP0, UPT, UR13, 0x3f, UPT ;  /* 0x0000003f0d00788c */ /* 0x000fe2000bf06070 */
[----:B------:R-:W-:Y:S01]  /*1900*/  R2UR UR10, R20 ;  /* 0x00000000140a72ca */ /* 0x000fe200000e0000 */
[----:B------:R-:W-:Y:S01]  /*1910*/  ULEA UR8, UR6, UR4, 0x3 ;  /* 0x0000000406087291 */ /* 0x000fe2000f8e18ff */
[----:B------:R-:W-:-:S08]  /*1920*/  UMOV UR24, URZ ;  /* 0x000000ff00187c82 */ /* 0x000fd00008000000 */
[----:B------:R1:W2:Y:S01]  /*1930*/  SYNCS.PHASECHK.TRANS64.TRYWAIT P0, [UR8+0xc0], R2 ;  /* 0x0000c002ff0075a7 */ /* 0x0002a20008001108 */
[----:B------:R-:W-:Y:S02]  /*1940*/  USHF.L.U32 UR35, UR35, 0x7, URZ ;  /* 0x0000000723237899 */ /* 0x000fe400080006ff */
[----:B------:R-:W-:Y:S01]  /*1950*/  USHF.L.U32 UR10, UR10, 0x7, URZ ;  /* 0x000000070a0a7899 */ /* 0x000fe200080006ff */
[----:B------:R-:W-:Y:S11]  /*1960*/  BRA.U !UP0, `(.L_x_21) ;  /* 0x0000000108a47547 */ /* 0x000ff6000b800000 */
[----:B------:R-:W-:Y:S01]  /*1970*/  UMOV UR16, URZ ;  /* 0x000000ff00107c82 */ /* 0x000fe20008000000 */
[----:B------:R-:W-:-:S05]  /*1980*/  UMOV UR17, UR6 ;  /* 0x0000000600117c82 */ /* 0x000fca0008000000 */
.L_x_26:
[----:B-1----:R-:W-:Y:S01]  /*1990*/  ULEA UR33, UR17, UR4, 0x3 ;  /* 0x0000000411217291 */ /* 0x002fe2000f8e18ff */
[----:B--2---:R-:W-:Y:S01]  /*19a0*/  @!P5 MOV R3, 0x2000 ;  /* 0x000020000003d802 */ /* 0x004fe20000000f00 */
[----:B--2---:R-:W-:Y:S10]  /*19b0*/  @P0 BRA `(.L_x_22) ;  /* 0x00000000000c0947 */ /* 0x004ff40003800000 */
[----:B------:R-:W-:-:S04]  /*19c0*/  SHF.L.U32 R5, R15, 0x1f, RZ ;  /* 0x0000001f0f057819 */ /* 0x000fc800000006ff */
[----:B------:R-:W2:Y:S02]  /*19d0*/  SYNCS.PHASECHK.TRANS64.TRYWAIT P0, [UR33+0xc0], R5 ;  /* 0x0000c005ff0075a7 */ /* 0x000ea40008001121 */
[----:B--2---:R-:W-:Y:S05]  /*19e0*/  @!P0 BRA `(.L_x_23) ;  /* 0x00000074003c8947 */ /* 0x004fea0003800000 */
.L_x_22:
[----:B------:R2:W-:Y:S01]  /*19f0*/  @!P5 SYNCS.ARRIVE.TRANS64 RZ, [UR33], R3 ;  /* 0x00000003ffffd9a7 */ /* 0x0005e20008000021 */
[----:B------:R-:W-:Y:S04]  /*1a00*/  BSSY.RECONVERGENT B0, `(.L_x_24) ;  /* 0x0000003000007945 */ /* 0x000fe80003800200 */
[----:B------:R-:W-:Y:S05]  /*1a10*/  @P4 BRA `(.L_x_25) ;  /* 0x0000000000044947 */ /* 0x000fea0003800000 */
[----:B------:R-:W-:Y:S05]  /*1a20*/  BPT.TRAP 0x1 ;  /* 0x000000040000795c */ /* 0x000fea0000300000 */
.L_x_25:
[----:B------:R-:W-:Y:S05]  /*1a30*/  BSYNC.RECONVERGENT B0 ;  /* 0x0000000000007941 */ /* 0x000fea0003800200 */
.L_x_24:
[----:B------:R-:W-:Y:S02]  /*1a40*/  UIADD3 UR6, UPT, UPT, UR17, 0x1, URZ ;  /* 0x0000000111067890 */ /* 0x000fe4000fffe0ff */
[----:B------:R-:W-:Y:S02]  /*1a50*/  UIADD3 UR26, UP1, UPT, UR22, 0x80, URZ ;  /* 0x00000080161a7890 */ /* 0x000fe4000ff3e0ff */
[----:B------:R-:W-:Y:S02]  /*1a60*/  UISETP.NE.AND UP0, UPT, UR6, 0x18, UPT ;  /* 0x000000180600788c */ /* 0x000fe4000bf05270 */
[----:B------:R-:W-:Y:S02]  /*1a70*/  USHF.L.U32 UR34, UR16, 0x5, URZ ;  /* 0x0000000510227899 */ /* 0x000fe400080006ff */
[----:B------:R-:W-:Y:S02]  /*1a80*/  USEL UR9, URZ, 0x1, UP0 ;  /* 0x00000001ff097887 */ /* 0x000fe40008000000 */
[----:B------:R-:W-:-:S02]  /*1a90*/  USEL UR6, UR6, URZ, UP0 ;  /* 0x000000ff06067287 */ /* 0x000fc40008000000 */
[----:B------:R-:W-:Y:S02]  /*1aa0*/  UIADD3 UR20, UP0, UPT, UR22, 0x180, URZ ;  /* 0x0000018016147890 */ /* 0x000fe4000ff1e0ff */
[----:B------:R-:W-:Y:S01]  /*1ab0*/  ULEA UR8, UR6, UR4, 0x3 ;  /* 0x0000000406087291 */ /* 0x000fe2000f8e18ff */
[----:B------:R-:W-:Y:S01]  /*1ac0*/  LOP3.LUT R15, R15, UR9, RZ, 0x3c, !PT ;  /* 0x000000090f0f7c12 */ /* 0x000fe2000f8e3cff */
[----:B------:R-:W-:Y:S02]  /*1ad0*/  UIADD3.X UR27, UPT, UPT, URZ, UR23, URZ, UP1, !UPT ;  /* 0x00000017ff1b7290 */ /* 0x000fe40008ffe4ff */
[----:B------:R-:W-:Y:S01]  /*1ae0*/  UIADD3.X UR21, UPT, UPT, URZ, UR23, URZ, UP0, !UPT ;  /* 0x00000017ff157290 */ /* 0x000fe200087fe4ff */
[----:B-1----:R-:W-:Y:S01]  /*1af0*/  SHF.L.U32 R2, R15, 0x1f, RZ ;  /* 0x0000001f0f027819 */ /* 0x002fe200000006ff */
[----:B------:R-:W-:Y:S01]  /*1b00*/  UMOV UR18, 0x0 ;  /* 0x0000000000127882 */ /* 0x000fe20000000000 */
[----:B------:R-:W-:Y:S01]  /*1b10*/  UMOV UR19, 0x10000000 ;  /* 0x1000000000137882 */ /* 0x000fe20000000000 */
[----:B------:R-:W-:Y:S01]  /*1b20*/  UMOV UR12, UR36 ;  /* 0x00000024000c7c82 */ /* 0x000fe20008000000 */
[----:B------:R1:W1:Y:S01]  /*1b30*/  SYNCS.PHASECHK.TRANS64.TRYWAIT P0, [UR8+0xc0], R2 ;  /* 0x0000c002ff0075a7 */ /* 0x0002620008001108 */
[----:B------:R-:W-:Y:S01]  /*1b40*/  ULEA UR8, UR17, UR4, 0xc ;  /* 0x0000000411087291 */ /* 0x000fe2000f8e60ff */
[----:B------:R-:W-:Y:S01]  /*1b50*/  UMOV UR9, UR33 ;  /* 0x0000002100097c82 */ /* 0x000fe20008000000 */
[----:B------:R-:W-:-:S02]  /*1b60*/  UMOV UR11, UR34 ;  /* 0x00000022000b7c82 */ /* 0x000fc40008000000 */
[----:B------:R-:W-:Y:S02]  /*1b70*/  UIADD3 UR32, UPT, UPT, UR8, 0x8600, URZ ;  /* 0x0000860008207890 */ /* 0x000fe4000fffe0ff */
[----:B------:R-:W-:Y:S02]  /*1b80*/  UIADD3 UR8, UPT, UPT, UR8, 0x20600, URZ ;  /* 0x0002060008087890 */ /* 0x000fe4000fffe0ff */
[----:B------:R-:W-:Y:S01]  /*1b90*/  UIADD3 UR16, UPT, UPT, UR16, 0x1, URZ ;  /* 0x0000000110107890 */ /* 0x000fe2000fffe0ff */
[----:B------:R-:W-:Y:S01]  /*1ba0*/  UMOV UR24, UR5 ;  /* 0x0000000500187c82 */ /* 0x000fe20008000000 */
[----:B------:R-:W-:Y:S02]  /*1bb0*/  UMOV UR17, UR6 ;  /* 0x0000000600117c82 */ /* 0x000fe40008000000 */
[----:B------:R-:W-:Y:S01]  /*1bc0*/  UISETP.NE.AND UP0, UPT, UR16, UR5, UPT ;  /* 0x000000051000728c */ /* 0x000fe2000bf05270 */
[----:B------:R1:W-:Y:S02]  /*1bd0*/  UTMALDG.3D [UR32], [UR26], desc[UR18] ;  /* 0x000012201a0075b4 */ /* 0x0003e40008011000 */
[----:B------:R1:W-:Y:S06]  /*1be0*/  UTMALDG.3D [UR8], [UR20], desc[UR18] ;  /* 0x00001208140075b4 */ /* 0x0003ec0008011000 */
[----:B------:R-:W-:Y:S05]  /*1bf0*/  BRA.U UP0, `(.L_x_26) ;  /* 0xfffffffd00647547 */ /* 0x000fea000b83ffff */
.L_x_21:
[----:B-1----:R-:W-:Y:S01]  /*1c00*/  ULEA UR8, UR6, UR4, 0x3 ;  /* 0x0000000406087291 */ /* 0x002fe2000f8e18ff */
[----:B------:R-:W-:Y:S01]  /*1c10*/  SHF.L.U32 R2, R15, 0x1f, RZ ;  /* 0x0000001f0f027819 */ /* 0x000fe200000006ff */
[----:B------:R-:W-:Y:S01]  /*1c20*/  @!P1 SYNCS.ARRIVE.TRANS64.A1T0 RZ, [UR4+0x1a8], RZ ;  /* 0x0001a8ffffff99a7 */ /* 0x000fe20008100004 */
[----:B------:R-:W-:-:S06]  /*1c30*/  UISETP.GT.AND UP0, UPT, UR15, UR14, UPT ;  /* 0x0000000e0f00728c */ /* 0x000fcc000bf04270 */
[----:B--2---:R1:W2:Y:S03]  /*1c40*/  SYNCS.PHASECHK.TRANS64.TRYWAIT P0, [UR8+0xc0], R2 ;  /* 0x0000c002ff0075a7 */ /* 0x0042a60008001108 */
[----:B------:R-:W-:Y:S05]  /*1c50*/  BRA.U !UP0, `(.L_x_27) ;  /* 0x0000000108a87547 */ /* 0x000fea000b800000 */
[----:B------:R-:W-:Y:S01]  /*1c60*/  UIADD3 UR21, UPT, UPT, UR7, UR24, URZ ;  /* 0x0000001807157290 */ /* 0x000fe2000fffe0ff */
[----:B------:R-:W-:-:S11]  /*1c70*/  UMOV UR25, UR6 ;  /* 0x0000000600197c82 */ /* 0x000fd60008000000 */
.L_x_32:
[----:B-1----:R-:W-:Y:S01]  /*1c80*/  ULEA UR17, UR25, UR4, 0x3 ;  /* 0x0000000419117291 */ /* 0x002fe2000f8e18ff */
[----:B--2---:R-:W-:Y:S01]  /*1c90*/  @!P5 MOV R3, 0x2000 ;  /* 0x000020000003d802 */ /* 0x004fe20000000f00 */
[----:B--2---:R-:W-:Y:S10]  /*1ca0*/  @P0 BRA `(.L_x_28) ;  /* 0x00000000000c0947 */ /* 0x004ff40003800000 */
[----:B------:R-:W-:-:S04]  /*1cb0*/  SHF.L.U32 R5, R15, 0x1f, RZ ;  /* 0x0000001f0f057819 */ /* 0x000fc800000006ff */
[----:B------:R-:W2:Y:S02]  /*1cc0*/  SYNCS.PHASECHK.TRANS64.TRYWAIT P0, [UR17+0xc0], R5 ;  /* 0x0000c005ff0075a7 */ /* 0x000ea40008001111 */
[----:B--2---:R-:W-:Y:S05]  /*1cd0*/  @!P0 BRA `(.L_x_29) ;  /* 0x0000007000988947 */ /* 0x004fea0003800000 */
.L_x_28:
[----:B------:R2:W-:Y:S01]  /*1ce0*/  @!P5 SYNCS.ARRIVE.TRANS64 RZ, [UR17], R3 ;  /* 0x00000003ffffd9a7 */ /* 0x0005e20008000011 */
[----:B------:R-:W-:Y:S04]  /*1cf0*/  BSSY.RECONVERGENT B0, `(.L_x_30) ;  /* 0x0000003000007945 */ /* 0x000fe80003800200 */
[----:B------:R-:W-:Y:S05]  /*1d00*/  @P4 BRA `(.L_x_31) ;  /* 0x0000000000044947 */ /* 0x000fea0003800000 */
[----:B------:R-:W-:Y:S05]  /*1d10*/  BPT.TRAP 0x1 ;  /* 0x000000040000795c */ /* 0x000fea0000300000 */
.L_x_31:
[----:B------:R-:W-:Y:S05]  /*1d20*/  BSYNC.RECONVERGENT B0 ;  /* 0x0000000000007941 */ /* 0x000fea0003800200 */
.L_x_30:
        /* <DEDUP_REMOVED lines=20> */
[----:B------:R-:W-:Y:S01]  /*1e70*/  UIADD3 UR8, UPT, UPT, UR8, 0x20600, URZ ;  /* 0x0002060008087890 */ /* 0x000fe2000fffe0ff */
[----:B------:R-:W-:Y:S01]  /*1e80*/  UMOV UR9, UR17 ;  /* 0x0000001100097c82 */ /* 0x000fe20008000000 */
[----:B------:R-:W-:Y:S01]  /*1e90*/  UMOV UR11, UR18 ;  /* 0x00000012000b7c82 */ /* 0x000fe20008000000 */
[----:B------:R-:W-:Y:S01]  /*1ea0*/  UIADD3 UR24, UPT, UPT, UR24, 0x1, URZ ;  /* 0x0000000118187890 */ /* 0x000fe2000fffe0ff */
[----:B------:R-:W-:-:S03]  /*1eb0*/  UMOV UR25, UR6 ;  /* 0x0000000600197c82 */ /* 0x000fc60008000000 */
[----:B------:R1:W-:Y:S01]  /*1ec0*/  UTMALDG.3D [UR16], [UR30], desc[UR26] ;  /* 0x00001a101e0075b4 */ /* 0x0003e20008011000 */
[----:B------:R-:W-:Y:S01]  /*1ed0*/  UISETP.NE.AND UP0, UPT, UR24, UR21, UPT ;  /* 0x000000151800728c */ /* 0x000fe2000bf05270 */
[----:B------:R1:W-:Y:S08]  /*1ee0*/  UTMALDG.3D [UR8], [UR28], desc[UR26] ;  /* 0x00001a081c0075b4 */ /* 0x0003f00008011000 */
[----:B------:R-:W-:Y:S05]  /*1ef0*/  BRA.U UP0, `(.L_x_32) ;  /* 0xfffffffd00607547 */ /* 0x000fea000b83ffff */
.L_x_27:
[C---:B-1----:R-:W-:Y:S01]  /*1f00*/  LEA R2, R14.reuse, UR4, 0x3 ;  /* 0x000000040e027c11 */ /* 0x042fe2000f8e18ff */
[----:B------:R-:W-:Y:S01]  /*1f10*/  NOP ;  /* 0x0000000000007918 */ /* 0x000fe20000000000 */
[----:B--2---:R-:W-:Y:S02]  /*1f20*/  SHF.L.U32 R3, R13, 0x1f, RZ ;  /* 0x0000001f0d037819 */ /* 0x004fe400000006ff */
[----:B------:R-:W-:Y:S02]  /*1f30*/  LEA R4, R14, UR4, 0x4 ;  /* 0x000000040e047c11 */ /* 0x000fe4000f8e20ff */
[----:B------:R-:W1:Y:S02]  /*1f40*/  SYNCS.PHASECHK.TRANS64.TRYWAIT P0, [R2+URZ+0x1b0], R3 ;  /* 0x0001b003020075a7 */ /* 0x000e6400080011ff */
[----:B-1----:R-:W-:Y:S05]  /*1f50*/  @!P0 BRA `(.L_x_33) ;  /* 0x0000007000108947 */ /* 0x002fea0003800000 */
.L_x_130:
[----:B------:R-:W2:Y:S01]  /*1f60*/  LDS.128 R4, [R4+0x240] ;  /* 0x0002400004047984 */ /* 0x000ea20000000c00 */
[----:B---3--:R-:W-:Y:S01]  /*1f70*/  ISETP.GE.AND P0, PT, R72, 0x1, PT ;  /* 0x000000014800780c */ /* 0x008fe20003f06270 */
[----:B-1----:R-:W-:Y:S01]  /*1f80*/  VIADD R2, R2, 0x1c0 ;  /* 0x000001c002027836 */ /* 0x002fe20000000000 */
[----:B------:R-:W-:Y:S01]  /*1f90*/  @!PT LDS RZ, [RZ] ;  /* 0x00000000fffff984 */ /* 0x000fe20000000800 */
[----:B------:R-:W-:Y:S01]  /*1fa0*/  @!PT LDS RZ, [RZ] ;  /* 0x00000000fffff984 */ /* 0x000fe20000000800 */
[----:B------:R-:W-:Y:S01]  /*1fb0*/  @!PT LDS RZ, [RZ] ;  /* 0x00000000fffff984 */ /* 0x000fe20000000800 */
[----:B------:R-:W-:Y:S01]  /*1fc0*/  @!PT LDS RZ, [RZ] ;  /* 0x00000000fffff984 */ /* 0x000fe20000000800 */
[----:B------:R1:W-:Y:S06]  /*1fd0*/  MEMBAR.ALL.CTA ;  /* 0x0000000000007992 */ /* 0x0003ec0000008000 */
[----:B-1----:R-:W1:Y:S01]  /*1fe0*/  FENCE.VIEW.ASYNC.S ;  /* 0x00000000000073c6 */ /* 0x002e620000000000 */
[----:B------:R-:W-:-:S04]  /*1ff0*/  PRMT R2, RZ, 0x654, R2 ;  /* 0x00000654ff027816 */ /* 0x000fc80000000002 */
[----:B-1----:R1:W-:Y:S01]  /*2000*/  SYNCS.ARRIVE.TRANS64.RED.A1T0 RZ, [R2+URZ], RZ ;  /* 0x000000ff02ff79a7 */ /* 0x0023e200081004ff */
[----:B--2---:R-:W-:-:S13]  /*2010*/  LOP3.LUT P2, RZ, R6, 0x1, RZ, 0xc0, !PT ;  /* 0x0000000106ff7812 */ /* 0x004fda000784c0ff */
[----:B------:R-:W-:Y:S01]  /*2020*/  @P2 SHF.R.U32.HI R3, RZ, 0x10, R5 ;  /* 0x00000010ff032819 */ /* 0x000fe20000011605 */
[----:B------:R-:W-:Y:S01]  /*2030*/  VOTEU.ANY UP0, P2 ;  /* 0x0000000000ff7886 */ /* 0x000fe20001000100 */
[----:B------:R-:W-:Y:S02]  /*2040*/  @P2 MOV R11, R4 ;  /* 0x00000004000b2202 */ /* 0x000fe40000000f00 */
[----:B------:R-:W-:Y:S02]  /*2050*/  @P2 R2UR.BROADCAST UR8, R3 ;  /* 0x00000000030822ca */ /* 0x000fe400008e0000 */
[----:B------:R-:W-:-:S11]  /*2060*/  @P2 LOP3.LUT R8, R5, 0xffff, RZ, 0xc0, !PT ;  /* 0x0000ffff05082812 */ /* 0x000fd600078ec0ff */
[----:B------:R-:W-:Y:S01]  /*2070*/  @UP0 UMOV UR36, UR8 ;  /* 0x0000000800240c82 */ /* 0x000fe20008000000 */
[----:B-1----:R-:W-:Y:S05]  /*2080*/  @!P0 BRA `(.L_x_34) ;  /* 0x0000000000b88947 */ /* 0x002fea0003800000 */
[----:B------:R-:W4:Y:S01]  /*2090*/  LDC.64 R4, c[0x0][0xb18] ;  /* 0x0002c600ff047b82 */ /* 0x000f220000000a00 */
[----:B------:R-:W-:-:S07]  /*20a0*/  ISETP.NE.AND P3, PT, R72, 0x1, PT ;  /* 0x000000014800780c */ /* 0x000fce0003f65270 */
[----:B------:R-:W1:Y:S08]  /*20b0*/  LDC.64 R6, c[0x0][0xb10] ;  /* 0x0002c400ff067b82 */ /* 0x000e700000000a00 */
[----:B------:R-:W2:Y:S08]  /*20c0*/  LDC R16, c[0x0][0xb20] ;  /* 0x0002c800ff107b82 */ /* 0x000eb00000000800 */
[----:B------:R-:W3:Y:S01]  /*20d0*/  LDC R18, c[0x0][0xb0c] ;  /* 0x0002c300ff127b82 */ /* 0x000ee20000000800 */
[----:B----4-:R-:W-:Y:S01]  /*20e0*/  IMAD.HI.U32 R17, R0, R5, RZ ;  /* 0x0000000500117227 */ /* 0x010fe200078e00ff */
[----:B------:R-:W-:-:S03]  /*20f0*/  ISETP.NE.AND P0, PT, R4, 0x1, PT ;  /* 0x000000010400780c */ /* 0x000fc60003f05270 */
[----:B------:R-:W-:-:S03]  /*2100*/  IMAD.HI.U32 R5, R8, R5, RZ ;  /* 0x0000000508057227 */ /* 0x000fc600078e00ff */
[----:B------:R-:W4:Y:S01]  /*2110*/  LDC.64 R2, c[0x0][0xb28] ;  /* 0x0002ca00ff027b82 */ /* 0x000f220000000a00 */
[----:B-1----:R-:W-:-:S04]  /*2120*/  IMAD.HI.U32 R20, R9, R6, RZ ;  /* 0x0000000609147227 */ /* 0x002fc800078e00ff */
[----:B------:R-:W-:Y:S01]  /*2130*/  IMAD.HI.U32 R22, R11, R6, RZ ;  /* 0x000000060b167227 */ /* 0x000fe200078e00ff */
[----:B------:R-:W-:Y:S02]  /*2140*/  SHF.R.U32.HI R20, RZ, R7, R20 ;  /* 0x00000007ff147219 */ /* 0x000fe40000011614 */
[-C--:B--2---:R-:W-:Y:S02]  /*2150*/  SHF.R.U32.HI R17, RZ, R16.reuse, R17 ;  /* 0x00000010ff117219 */ /* 0x084fe40000011611 */
[----:B------:R-:W-:Y:S02]  /*2160*/  SHF.R.U32.HI R5, RZ, R16, R5 ;  /* 0x00000010ff057219 */ /* 0x000fe40000011605 */
[----:B------:R-:W-:Y:S02]  /*2170*/  SEL R17, R0, R17, !P0 ;  /* 0x0000001100117207 */ /* 0x000fe40004000000 */
[----:B------:R-:W-:Y:S02]  /*2180*/  SHF.R.U32.HI R22, RZ, R7, R22 ;  /* 0x00000007ff167219 */ /* 0x000fe40000011616 */
[----:B---3--:R-:W-:-:S02]  /*2190*/  ISETP.NE.AND P1, PT, R18, 0x1, PT ;  /* 0x000000011200780c */ /* 0x008fc40003f25270 */
[----:B------:R-:W-:Y:S02]  /*21a0*/  SEL R5, R8, R5, !P0 ;  /* 0x0000000508057207 */ /* 0x000fe40004000000 */
[----:B------:R-:W-:Y:S02]  /*21b0*/  SEL R19, R9, R20, !P1 ;  /* 0x0000001409137207 */ /* 0x000fe40004800000 */
[----:B------:R-:W-:Y:S01]  /*21c0*/  SEL R7, R11, R22, !P1 ;  /* 0x000000160b077207 */ /* 0x000fe20004800000 */
[----:B----4-:R-:W-:-:S04]  /*21d0*/  IMAD.HI.U32 R20, R17, R2, RZ ;  /* 0x0000000211147227 */ /* 0x010fc800078e00ff */
[----:B------:R-:W-:Y:S01]  /*21e0*/  IMAD.HI.U32 R6, R19, R2, RZ ;  /* 0x0000000213067227 */ /* 0x000fe200078e00ff */
[----:B------:R-:W-:-:S04]  /*21f0*/  @P3 SHF.R.U32.HI R17, RZ, R3, R20 ;  /* 0x00000003ff113219 */ /* 0x000fc80000011614 */
[----:B------:R-:W-:Y:S01]  /*2200*/  @P3 SHF.R.U32.HI R19, RZ, R3, R6 ;  /* 0x00000003ff133219 */ /* 0x000fe20000011606 */
[----:B------:R-:W-:-:S04]  /*2210*/  IMAD R17, R72, R17, RZ ;  /* 0x0000001148117224 */ /* 0x000fc800078e02ff */
[----:B------:R-:W-:Y:S01]  /*2220*/  IMAD R6, R72, R19, RZ ;  /* 0x0000001348067224 */ /* 0x000fe200078e02ff */
[C---:B------:R-:W-:Y:S02]  /*2230*/  ISETP.GE.AND P0, PT, R5.reuse, R17, PT ;  /* 0x000000110500720c */ /* 0x040fe40003f06270 */
[----:B------:R-:W-:Y:S02]  /*2240*/  IADD3 R17, PT, PT, -R5, RZ, RZ ;  /* 0x000000ff05117210 */ /* 0x000fe40007ffe1ff */
[----:B------:R-:W-:Y:S01]  /*2250*/  ISETP.GE.OR P0, PT, R7, R6, P0 ;  /* 0x000000060700720c */ /* 0x000fe20000706670 */
[----:B------:R-:W-:-:S04]  /*2260*/  IMAD.HI.U32 R6, R5, R2, RZ ;  /* 0x0000000205067227 */ /* 0x000fc800078e00ff */
[----:B------:R-:W-:Y:S01]  /*2270*/  IMAD R8, R4, R17, R8 ;  /* 0x0000001104087224 */ /* 0x000fe200078e0208 */
[----:B------:R-:W-:-:S04]  /*2280*/  SHF.R.U32.HI R6, RZ, R3, R6 ;  /* 0x00000003ff067219 */ /* 0x000fc80000011606 */
[----:B------:R-:W-:-:S03]  /*2290*/  SEL R6, R5, R6, !P3 ;  /* 0x0000000605067207 */ /* 0x000fc60005800000 */
[----:B------:R-:W-:-:S04]  /*22a0*/  @!P0 IMAD.HI.U32 R16, R7, R2, RZ ;  /* 0x0000000207108227 */ /* 0x000fc800078e00ff */
[----:B------:R-:W-:Y:S01]  /*22b0*/  IMAD.MOV R2, RZ, RZ, -R6 ;  /* 0x000000ffff027224 */ /* 0x000fe200078e0a06 */
[----:B------:R-:W-:-:S03]  /*22c0*/  @!P0 SHF.R.U32.HI R16, RZ, R3, R16 ;  /* 0x00000003ff108219 */ /* 0x000fc60000011610 */
[----:B------:R-:W-:Y:S01]  /*22d0*/  IMAD R2, R72, R2, R5 ;  /* 0x0000000248027224 */ /* 0x000fe200078e0205 */
        /* <DEDUP_REMOVED lines=9> */
.L_x_34:
[----:B------:R-:W1:Y:S02]  /*2370*/  LDCU UR8, c[0x0][0xb30] ;  /* 0x00016600ff0877ac */ /* 0x000e640008000800 */
[----:B-1----:R-:W-:-:S09]  /*2380*/  UISETP.NE.AND UP0, UPT, UR8, 0x1, UPT ;  /* 0x000000010800788c */ /* 0x002fd2000bf05270 */
[----:B------:R-:W-:Y:S05]  /*2390*/  BRA.U UP0, `(.L_x_35) ;  /* 0x0000000100407547 */ /* 0x000fea000b800000 */
[----:B------:R-:W1:Y:S08]  /*23a0*/  LDC.64 R4, c[0x0][0xb10] ;  /* 0x0002c400ff047b82 */ /* 0x000e700000000a00 */
[----:B------:R-:W2:Y:S08]  /*23b0*/  LDC.64 R2, c[0x0][0xb18] ;  /* 0x0002c600ff027b82 */ /* 0x000eb00000000a00 */
[----:B------:R-:W3:Y:S08]  /*23c0*/  LDC R6, c[0x0][0xb20] ;  /* 0x0002c800ff067b82 */ /* 0x000ef00000000800 */
[----:B------:R-:W4:Y:S01]  /*23d0*/  LDC R16, c[0x0][0xb0c] ;  /* 0x0002c300ff107b82 */ /* 0x000f220000000800 */
[----:B-1----:R-:W-:-:S05]  /*23e0*/  IMAD.HI.U32 R4, R11, R4, RZ ;  /* 0x000000040b047227 */ /* 0x002fca00078e00ff */
[----:B------:R-:W-:Y:S01]  /*23f0*/  SHF.R.U32.HI R4, RZ, R5, R4 ;  /* 0x00000005ff047219 */ /* 0x000fe20000011604 */
[----:B--2---:R-:W-:Y:S01]  /*2400*/  IMAD.HI.U32 R3, R8, R3, RZ ;  /* 0x0000000308037227 */ /* 0x004fe200078e00ff */
[----:B------:R-:W-:-:S04]  /*2410*/  ISETP.NE.AND P0, PT, R2, 0x1, PT ;  /* 0x000000010200780c */ /* 0x000fc80003f05270 */
[----:B---3--:R-:W-:-:S04]  /*2420*/  SHF.R.U32.HI R3, RZ, R6, R3 ;  /* 0x00000006ff037219 */ /* 0x008fc80000011603 */
[----:B------:R-:W-:Y:S02]  /*2430*/  SEL R3, R8, R3, !P0 ;  /* 0x0000000308037207 */ /* 0x000fe40004000000 */
[----:B----4-:R-:W-:-:S04]  /*2440*/  ISETP.NE.AND P1, PT, R16, 0x1, PT ;  /* 0x000000011000780c */ /* 0x010fc80003f25270 */
[----:B------:R-:W-:-:S05]  /*2450*/  SEL R4, R11, R4, !P1 ;  /* 0x000000040b047207 */ /* 0x000fca0004800000 */
[----:B------:R-:W-:Y:S02]  /*2460*/  IMAD.IADD R5, R3, 0x1, -R4 ;  /* 0x0000000103057824 */ /* 0x000fe400078e0a04 */
[----:B------:R-:W-:Y:S02]  /*2470*/  IMAD.IADD R3, R4, 0x1, -R3 ;  /* 0x0000000104037824 */ /* 0x000fe400078e0a03 */
[----:B------:R-:W-:Y:S02]  /*2480*/  IMAD R11, R5, R16, R11 ;  /* 0x00000010050b7224 */ /* 0x000fe400078e020b */
[----:B------:R-:W-:-:S07]  /*2490*/  IMAD R8, R3, R2, R8 ;  /* 0x0000000203087224 */ /* 0x000fce00078e0208 */
.L_x_35:
[----:B------:R-:W-:Y:S01]  /*24a0*/  VIADD R14, R14, 0x1 ;  /* 0x000000010e0e7836 */ /* 0x000fe20000000000 */
[----:B------:R-:W-:Y:S01]  /*24b0*/  PLOP3.LUT P1, PT, PT, PT, PT, 0x80, 0x8 ;  /* 0x000000000008781c */ /* 0x000fe20003f2f070 */
[----:B------:R-:W-:Y:S02]  /*24c0*/  IMAD.IADD R21, R11, 0x1, R170 ;  /* 0x000000010b157824 */ /* 0x000fe400078e02aa */
[----:B------:R-:W-:Y:S01]  /*24d0*/  IMAD.IADD R20, R8, 0x1, R147 ;  /* 0x0000000108147824 */ /* 0x000fe200078e0293 */
[----:B------:R-:W-:-:S04]  /*24e0*/  ISETP.NE.AND P0, PT, R14, 0x2, PT ;  /* 0x000000020e00780c */ /* 0x000fc80003f05270 */
[----:B------:R-:W-:Y:S02]  /*24f0*/  SEL R2, RZ, 0x1, P0 ;  /* 0x00000001ff027807 */ /* 0x000fe40000000000 */
[----:B------:R-:W-:Y:S02]  /*2500*/  SEL R14, R14, RZ, P0 ;  /* 0x000000ff0e0e7207 */ /* 0x000fe40000000000 */
[----:B------:R-:W-:Y:S01]  /*2510*/  LOP3.LUT R13, R13, R2, RZ, 0x3c, !PT ;  /* 0x000000020d0d7212 */ /* 0x000fe200078e3cff */
[----:B------:R-:W-:Y:S06]  /*2520*/  @P2 BRA `(.L_x_36) ;  /* 0xfffffff000a02947 */ /* 0x000fec000383ffff */
[----:B------:R-:W-:Y:S01]  /*2530*/  UIADD3 UR4, UPT, UPT, UR4, 0xc0, URZ ;  /* 0x000000c004047890 */ /* 0x000fe2000fffe0ff */
[----:B------:R-:W-:-:S03]  /*2540*/  SHF.L.U32 R3, R15, 0x1f, RZ ;  /* 0x0000001f0f037819 */ /* 0x000fc600000006ff */
[----:B------:R-:W-:-:S09]  /*2550*/  ULEA UR5, UR6, UR4, 0x3 ;  /* 0x0000000406057291 */ /* 0x000fd2000f8e18ff */
[----:B------:R-:W1:Y:S02]  /*2560*/  SYNCS.PHASECHK.TRANS64.TRYWAIT P0, [UR5], R3 ;  /* 0x00000003ff0075a7 */ /* 0x000e640008001105 */
[----:B-1----:R-:W-:Y:S05]  /*2570*/  @!P0 BRA `(.L_x_37) ;  /* 0x00000068009c8947 */ /* 0x002fea0003800000 */
.L_x_132:
[----:B------:R-:W-:-:S04]  /*2580*/  UIADD3 UR6, UPT, UPT, UR6, 0x1, URZ ;  /* 0x0000000106067890 */ /* 0x000fc8000fffe0ff */
[----:B------:R-:W-:-:S04]  /*2590*/  UISETP.NE.AND UP0, UPT, UR6, 0x18, UPT ;  /* 0x000000180600788c */ /* 0x000fc8000bf05270 */
[----:B------:R-:W-:Y:S02]  /*25a0*/  USEL UR7, URZ, 0x1, UP0 ;  /* 0x00000001ff077887 */ /* 0x000fe40008000000 */
[----:B------:R-:W-:-:S04]  /*25b0*/  USEL UR6, UR6, URZ, UP0 ;  /* 0x000000ff06067287 */ /* 0x000fc80008000000 */
[----:B------:R-:W-:Y:S01]  /*25c0*/  ULEA UR5, UR6, UR4, 0x3 ;  /* 0x0000000406057291 */ /* 0x000fe2000f8e18ff */
[----:B------:R-:W-:-:S04]  /*25d0*/  LOP3.LUT R2, R15, UR7, RZ, 0x3c, !PT ;  /* 0x000000070f027c12 */ /* 0x000fc8000f8e3cff */
[----:B-1----:R-:W-:-:S04]  /*25e0*/  SHF.L.U32 R3, R2, 0x1f, RZ ;  /* 0x0000001f02037819 */ /* 0x002fc800000006ff */
[----:B------:R-:W1:Y:S02]  /*25f0*/  SYNCS.PHASECHK.TRANS64.TRYWAIT P0, [UR5], R3 ;  /* 0x00000003ff0075a7 */ /* 0x000e640008001105 */
[----:B-1----:R-:W-:Y:S05]  /*2600*/  @!P0 BRA `(.L_x_38) ;  /* 0x0000006800908947 */ /* 0x002fea0003800000 */
.L_x_134:
        /* <DEDUP_REMOVED lines=9> */
.L_x_136:
        /* <DEDUP_REMOVED lines=9> */
.L_x_138:
        /* <DEDUP_REMOVED lines=9> */
.L_x_140:
        /* <DEDUP_REMOVED lines=9> */
.L_x_142:
        /* <DEDUP_REMOVED lines=9> */
.L_x_144:
        /* <DEDUP_REMOVED lines=9> */
.L_x_146:
        /* <DEDUP_REMOVED lines=9> */
.L_x_148:
        /* <DEDUP_REMOVED lines=9> */
.L_x_150:
        /* <DEDUP_REMOVED lines=9> */
.L_x_152:
        /* <DEDUP_REMOVED lines=9> */
.L_x_154:
        /* <DEDUP_REMOVED lines=9> */
.L_x_156:
        /* <DEDUP_REMOVED lines=9> */
.L_x_158:
        /* <DEDUP_REMOVED lines=9> */
.L_x_160:
        /* <DEDUP_REMOVED lines=9> */
.L_x_162:
        /* <DEDUP_REMOVED lines=9> */
.L_x_164:
        /* <DEDUP_REMOVED lines=9> */
.L_x_166:
        /* <DEDUP_REMOVED lines=9> */
.L_x_168:
        /* <DEDUP_REMOVED lines=9> */
.L_x_170:
        /* <DEDUP_REMOVED lines=9> */
.L_x_172:
        /* <DEDUP_REMOVED lines=9> */
.L_x_174:
        /* <DEDUP_REMOVED lines=9> */
.L_x_176:
[----:B------:R-:W-:-:S04]  /*31e0*/  UIADD3 UR6, UPT, UPT, UR6, 0x1, URZ ;  /* 0x0000000106067890 */ /* 0x000fc8000fffe0ff */
[----:B------:R-:W-:-:S04]  /*31f0*/  UISETP.NE.AND UP0, UPT, UR6, 0x18, UPT ;  /* 0x000000180600788c */ /* 0x000fc8000bf05270 */
[----:B------:R-:W-:Y:S02]  /*3200*/  USEL UR5, URZ, 0x1, UP0 ;  /* 0x00000001ff057887 */ /* 0x000fe40008000000 */
[----:B------:R-:W-:-:S04]  /*3210*/  USEL UR6, UR6, URZ, UP0 ;  /* 0x000000ff06067287 */ /* 0x000fc80008000000 */
[----:B------:R-:W-:Y:S01]  /*3220*/  ULEA UR6, UR6, UR4, 0x3 ;  /* 0x0000000406067291 */ /* 0x000fe2000f8e18ff */
[----:B-1----:R-:W-:-:S04]  /*3230*/  LOP3.LUT R3, R2, UR5, RZ, 0x3c, !PT ;  /* 0x0000000502037c12 */ /* 0x002fc8000f8e3cff */
[----:B------:R-:W-:Y:S01]  /*3240*/  SHF.L.U32 R3, R3, 0x1f, RZ ;  /* 0x0000001f03037819 */ /* 0x000fe200000006ff */
[----:B----4-:R-:W-:-:S07]  /*3250*/  IMAD.U32 R0, RZ, RZ, UR6 ;  /* 0x00000006ff007e24 */ /* 0x010fce000f8e00ff */
.L_x_60:
[----:B-1----:R1:W2:Y:S02]  /*3260*/  SYNCS.PHASECHK.TRANS64.TRYWAIT P0, [R0+URZ], R3 ;  /* 0x00000003000075a7 */ /* 0x0022a400080011ff */
[----:B--2---:R-:W-:Y:S05]  /*3270*/  @!P0 NANOSLEEP.SYNCS 0x989680 ;  /* 0x009896800000895d */ /* 0x004fea0003900000 */
[----:B------:R-:W2:Y:S02]  /*3280*/  @!P0 SYNCS.PHASECHK.TRANS64 P0, [R0+URZ], R3 ;  /* 0x00000003000085a7 */ /* 0x000ea400080010ff */
[----:B--2---:R-:W-:Y:S05]  /*3290*/  @P0 EXIT ;  /* 0x000000000000094d */ /* 0x004fea0003800000 */
[----:B------:R-:W-:Y:S05]  /*32a0*/  BRA `(.L_x_60) ;  /* 0xfffffffc00ec7947 */ /* 0x000fea000383ffff */
.L_x_18:
[----:B------:R-:W-:-:S04]  /*32b0*/  UISETP.NE.AND UP1, UPT, UR37, URZ, UPT ;  /* 0x000000ff2500728c */ /* 0x000fc8000bf25270 */
[----:B------:R-:W-:-:S09]  /*32c0*/  UISETP.NE.OR UP1, UPT, UR8, 0x1, UP1 ;  /* 0x000000010800788c */ /* 0x000fd20008f25670 */
[----:B------:R-:W-:Y:S05]  /*32d0*/  BRA.U UP1, `(.L_x_61) ;  /* 0x0000000501487547 */ /* 0x000fea000b800000 */
[----:B------:R-:W-:Y:S01]  /*32e0*/  ISETP.NE.AND P2, PT, R2, RZ, PT ;  /* 0x000000ff0200720c */ /* 0x000fe20003f45270 */
[----:B------:R-:W-:Y:S01]  /*32f0*/  IMAD.MOV.U32 R12, RZ, RZ, 0x1 ;  /* 0x00000001ff0c7424 */ /* 0x000fe200078e00ff */
[----:B------:R-:W-:Y:S02]  /*3300*/  CS2R R10, SRZ ;  /* 0x00000000000a7805 */ /* 0x000fe4000001ff00 */
[----:B------:R-:W-:Y:S01]  /*3310*/  CS2R R8, SRZ ;  /* 0x0000000000087805 */ /* 0x000fe2000001ff00 */
[----:B------:R-:W-:Y:S01]  /*3320*/  UMOV UR4, 0x400 ;  /* 0x0000040000047882 */ /* 0x000fe20000000000 */
[----:B------:R-:W-:Y:S01]  /*3330*/  UMOV UR6, URZ ;  /* 0x000000ff00067c82 */ /* 0x000fe20008000000 */
[----:B------:R-:W-:-:S12]  /*3340*/  ULEA UR37, UR37, UR4, 0x18 ;  /* 0x0000000425257291 */ /* 0x000fd8000f8ec0ff */
.L_x_65:
[----:B------:R-:W-:Y:S02]  /*3350*/  LEA R0, R8, UR37, 0x3 ;  /* 0x0000002508007c11 */ /* 0x000fe4000f8e18ff */
[----:B------:R-:W-:-:S03]  /*3360*/  SHF.L.U32 R5, R9, 0x1f, RZ ;  /* 0x0000001f09057819 */ /* 0x000fc600000006ff */
[----:B------:R-:W-:Y:S01]  /*3370*/  VIADD R4, R0, 0x220 ;  /* 0x0000022000047836 */ /* 0x000fe20000000000 */
[----:B------:R-:W1:Y:S02]  /*3380*/  SYNCS.PHASECHK.TRANS64.TRYWAIT P0, [R0+URZ+0x210], R5 ;  /* 0x00021005000075a7 */ /* 0x000e6400080011ff */
[----:B-1----:R-:W-:Y:S05]  /*3390*/  @!P0 BRA `(.L_x_62) ;  /* 0x00000064003c8947 */ /* 0x002fea0003800000 */
.L_x_177:
[----:B------:R-:W-:Y:S01]  /*33a0*/  ULEA UR5, UR6, UR37, 0x3 ;  /* 0x0000002506057291 */ /* 0x000fe2000f8e18ff */
[----:B------:R-:W-:Y:S02]  /*33b0*/  PRMT R4, RZ, 0x654, R4 ;  /* 0x00000654ff047816 */ /* 0x000fe40000000004 */
[----:B-1----:R-:W-:Y:S01]  /*33c0*/  SHF.L.U32 R5, R12, 0x1f, RZ ;  /* 0x0000001f0c057819 */ /* 0x002fe200000006ff */
[----:B------:R-:W-:Y:S01]  /*33d0*/  UIADD3 UR4, UPT, UPT, UR5, 0x1b0, URZ ;  /* 0x000001b005047890 */ /* 0x000fe2000fffe0ff */
[----:B------:R1:W-:Y:S05]  /*33e0*/  SYNCS.ARRIVE.TRANS64.RED.A1T0 RZ, [R4+URZ], RZ ;  /* 0x000000ff04ff79a7 */ /* 0x0003ea00081004ff */
[----:B------:R-:W-:Y:S01]  /*33f0*/  IMAD.U32 R7, RZ, RZ, UR4 ;  /* 0x00000004ff077e24 */ /* 0x000fe2000f8e00ff */
[----:B------:R-:W2:Y:S04]  /*3400*/  SYNCS.PHASECHK.TRANS64.TRYWAIT P0, [UR5+0x1c0], R5 ;  /* 0x0001c005ff0075a7 */ /* 0x000ea80008001105 */
[----:B------:R-:W-:Y:S01]  /*3410*/  PRMT R6, R2, 0x654, R7 ;  /* 0x0000065402067816 */ /* 0x000fe20000000007 */
[----:B-1----:R-:W-:Y:S01]  /*3420*/  @!P2 IMAD.MOV.U32 R4, RZ, RZ, 0x10 ;  /* 0x00000010ff04a424 */ /* 0x002fe200078e00ff */
[----:B--2---:R-:W-:Y:S06]  /*3430*/  @!P0 BRA `(.L_x_63) ;  /* 0x0000006400288947 */ /* 0x004fec0003800000 */
.L_x_179:
[----:B------:R-:W-:Y:S01]  /*3440*/  ULEA UR4, UR6, UR37, 0x4 ;  /* 0x0000002506047291 */ /* 0x000fe2000f8e20ff */
[----:B------:R-:W-:Y:S01]  /*3450*/  SEL R3, R6, R3, !P2 ;  /* 0x0000000306037207 */ /* 0x000fe20005000000 */
[----:B------:R-:W-:Y:S01]  /*3460*/  UIADD3 UR5, UPT, UPT, UR5, 0x1b0, URZ ;  /* 0x000001b005057890 */ /* 0x000fe2000fffe0ff */
[----:B-1----:R-:W-:Y:S01]  /*3470*/  LEA R0, R11, UR37, 0x3 ;  /* 0x000000250b007c11 */ /* 0x002fe2000f8e18ff */
[----:B------:R-:W-:Y:S01]  /*3480*/  UIADD3 UR4, UPT, UPT, UR4, 0x240, URZ ;  /* 0x0000024004047890 */ /* 0x000fe2000fffe0ff */
[----:B------:R-:W-:Y:S01]  /*3490*/  SHF.L.U32 R5, R10, 0x1f, RZ ;  /* 0x0000001f0a057819 */ /* 0x000fe200000006ff */
[----:B------:R1:W-:Y:S01]  /*34a0*/  @!P2 SYNCS.ARRIVE.TRANS64.RED RZ, [R3+URZ], R4 ;  /* 0x0000000403ffa9a7 */ /* 0x0003e200080004ff */
[----:B------:R-:W-:Y:S01]  /*34b0*/  UIADD3 UR6, UPT, UPT, UR6, 0x1, URZ ;  /* 0x0000000106067890 */ /* 0x000fe2000fffe0ff */
[----:B------:R-:W-:-:S03]  /*34c0*/  VIADD R8, R8, 0x1 ;  /* 0x0000000108087836 */ /* 0x000fc60000000000 */
[----:B------:R-:W-:Y:S02]  /*34d0*/  UISETP.NE.AND UP0, UPT, UR6, 0x2, UPT ;  /* 0x000000020600788c */ /* 0x000fe4000bf05270 */
[----:B------:R-:W-:Y:S06]  /*34e0*/  UGETNEXTWORKID.BROADCAST [UR4], [UR5] ;  /* 0x00000000040073ca */ /* 0x000fec0008000100 */
[----:B------:R-:W-:Y:S01]  /*34f0*/  USEL UR4, URZ, 0x1, UP0 ;  /* 0x00000001ff047887 */ /* 0x000fe20008000000 */
[----:B------:R-:W-:Y:S01]  /*3500*/  ISETP.NE.AND P0, PT, R8, 0x2, PT ;  /* 0x000000020800780c */ /* 0x000fe20003f05270 */
[----:B------:R-:W-:Y:S01]  /*3510*/  USEL UR6, UR6, URZ, UP0 ;  /* 0x000000ff06067287 */ /* 0x000fe20008000000 */
[----:B------:R-:W2:Y:S03]  /*3520*/  SYNCS.PHASECHK.TRANS64.TRYWAIT P1, [R0+URZ+0x1b0], R5 ;  /* 0x0001b005000075a7 */ /* 0x000ea600080211ff */
[----:B------:R-:W-:Y:S01]  /*3530*/  LOP3.LUT R12, R12, UR4, RZ, 0x3c, !PT ;  /* 0x000000040c0c7c12 */ /* 0x000fe2000f8e3cff */
[----:B-12---:R-:W-:Y:S07]  /*3540*/  @!P1 BRA `(.L_x_64) ;  /* 0x0000006000fc9947 */ /* 0x006fee0003800000 */
.L_x_180:
[C---:B------:R-:W-:Y:S01]  /*3550*/  LEA R4, R11.reuse, UR37, 0x4 ;  /* 0x000000250b047c11 */ /* 0x040fe2000f8e20ff */
[----:B-1----:R-:W-:Y:S01]  /*3560*/  VIADD R0, R0, 0x1c0 ;  /* 0x000001c000007836 */ /* 0x002fe20000000000 */
[----:B------:R-:W-:Y:S01]  /*3570*/  SEL R8, R8, RZ, P0 ;  /* 0x000000ff08087207 */ /* 0x000fe20000000000 */
[----:B------:R-:W-:-:S03]  /*3580*/  VIADD R11, R11, 0x1 ;  /* 0x000000010b0b7836 */ /* 0x000fc60000000000 */
[----:B------:R-:W1:Y:S01]  /*3590*/  LDS.128 R4, [R4+0x240] ;  /* 0x0002400004047984 */ /* 0x000e620000000c00 */
[----:B------:R-:W-:Y:S02]  /*35a0*/  PRMT R0, RZ, 0x654, R0 ;  /* 0x00000654ff007816 */ /* 0x000fe40000000000 */
[C---:B------:R-:W-:Y:S01]  /*35b0*/  ISETP.NE.AND P1, PT, R11.reuse, 0x2, PT ;  /* 0x000000020b00780c */ /* 0x040fe20003f25270 */
[----:B------:R-:W-:Y:S01]  /*35c0*/  @!PT LDS RZ, [RZ] ;  /* 0x00000000fffff984 */ /* 0x000fe20000000800 */
[----:B------:R-:W-:Y:S01]  /*35d0*/  @!PT LDS RZ, [RZ] ;  /* 0x00000000fffff984 */ /* 0x000fe20000000800 */
[----:B------:R-:W-:Y:S01]  /*35e0*/  @!PT LDS RZ, [RZ] ;  /* 0x00000000fffff984 */ /* 0x000fe20000000800 */
[----:B------:R-:W-:Y:S01]  /*35f0*/  @!PT LDS RZ, [RZ] ;  /* 0x00000000fffff984 */ /* 0x000fe20000000800 */
[----:B------:R2:W-:Y:S06]  /*3600*/  MEMBAR.ALL.CTA ;  /* 0x0000000000007992 */ /* 0x0005ec0000008000 */
[----:B--2---:R-:W2:Y:S01]  /*3610*/  FENCE.VIEW.ASYNC.S ;  /* 0x00000000000073c6 */ /* 0x004ea20000000000 */
[----:B------:R-:W-:Y:S01]  /*3620*/  SEL R11, R11, RZ, P1 ;  /* 0x000000ff0b0b7207 */ /* 0x000fe20000800000 */
[----:B--2---:R2:W-:Y:S01]  /*3630*/  SYNCS.ARRIVE.TRANS64.RED.A1T0 RZ, [R0+URZ], RZ ;  /* 0x000000ff00ff79a7 */ /* 0x0045e200081004ff */
[----:B-1----:R-:W-:-:S02]  /*3640*/  LOP3.LUT P3, RZ, R6, 0x1, RZ, 0xc0, !PT ;  /* 0x0000000106ff7812 */ /* 0x002fc4000786c0ff */
[----:B------:R-:W-:-:S04]  /*3650*/  SEL R5, RZ, 0x1, P1 ;  /* 0x00000001ff057807 */ /* 0x000fc80000800000 */
[----:B------:R-:W-:Y:S02]  /*3660*/  LOP3.LUT R10, R10, R5, RZ, 0x3c, !PT ;  /* 0x000000050a0a7212 */ /* 0x000fe400078e3cff */
[----:B--2---:R-:W-:-:S04]  /*3670*/  SEL R0, RZ, 0x1, P0 ;  /* 0x00000001ff007807 */ /* 0x004fc80000000000 */
[----:B------:R-:W-:Y:S01]  /*3680*/  LOP3.LUT R9, R9, R0, RZ, 0x3c, !PT ;  /* 0x0000000009097212 */ /* 0x000fe200078e3cff */
[----:B------:R-:W-:Y:S06]  /*3690*/  @P3 BRA `(.L_x_65) ;  /* 0xfffffffc002c3947 */ /* 0x000fec000383ffff */
[----:B------:R-:W-:Y:S01]  /*36a0*/  ULEA UR5, UR6, UR37, 0x3 ;  /* 0x0000002506057291 */ /* 0x000fe2000f8e18ff */
[----:B------:R-:W-:-:S08]  /*36b0*/  SHF.L.U32 R3, R12, 0x1f, RZ ;  /* 0x0000001f0c037819 */ /* 0x000fd000000006ff */
[----:B------:R-:W1:Y:S02]  /*36c0*/  SYNCS.PHASECHK.TRANS64 P0, [UR5+0x1c0], R3 ;  /* 0x0001c003ff0075a7 */ /* 0x000e640008001005 */
[----:B-1----:R-:W-:Y:S05]  /*36d0*/  @P0 BRA `(.L_x_66) ;  /* 0x0000000000080947 */ /* 0x002fea0003800000 */
[----:B------:R-:W1:Y:S02]  /*36e0*/  SYNCS.PHASECHK.TRANS64.TRYWAIT P0, [UR5+0x1c0], R3 ;  /* 0x0001c003ff0075a7 */ /* 0x000e640008001105 */
[----:B-1----:R-:W-:Y:S05]  /*36f0*/  @!P0 BRA `(.L_x_67) ;  /* 0x0000006000a48947 */ /* 0x002fea0003800000 */
.L_x_66:
[----:B------:R-:W-:-:S04]  /*3700*/  UIADD3 UR4, UPT, UPT, UR6, 0x1, URZ ;  /* 0x0000000106047890 */ /* 0x000fc8000fffe0ff */
[----:B------:R-:W-:-:S04]  /*3710*/  UISETP.NE.AND UP0, UPT, UR4, 0x2, UPT ;  /* 0x000000020400788c */ /* 0x000fc8000bf05270 */
[----:B------:R-:W-:Y:S02]  /*3720*/  USEL UR7, URZ, 0x1, UP0 ;  /* 0x00000001ff077887 */ /* 0x000fe40008000000 */
[----:B------:R-:W-:-:S04]  /*3730*/  USEL UR4, UR4, URZ, UP0 ;  /* 0x000000ff04047287 */ /* 0x000fc80008000000 */
[----:B------:R-:W-:Y:S01]  /*3740*/  ULEA UR4, UR4, UR37, 0x3 ;  /* 0x0000002504047291 */ /* 0x000fe2000f8e18ff */
[----:B-1----:R-:W-:-:S04]  /*3750*/  LOP3.LUT R3, R12, UR7, RZ, 0x3c, !PT ;  /* 0x000000070c037c12 */ /* 0x002fc8000f8e3cff */
[----:B------:R-:W-:-:S04]  /*3760*/  SHF.L.U32 R0, R3, 0x1f, RZ ;  /* 0x0000001f03007819 */ /* 0x000fc800000006ff */
[----:B------:R-:W1:Y:S02]  /*3770*/  SYNCS.PHASECHK.TRANS64 P0, [UR4+0x1c0], R0 ;  /* 0x0001c000ff0075a7 */ /* 0x000e640008001004 */
[----:B-1----:R-:W-:Y:S05]  /*3780*/  @P0 EXIT ;  /* 0x000000000000094d */ /* 0x002fea0003800000 */
[----:B------:R-:W-:Y:S02]  /*3790*/  SHF.L.U32 R3, R3, 0x1f, RZ ;  /* 0x0000001f03037819 */ /* 0x000fe400000006ff */
[----:B------:R-:W-:-:S07]  /*37a0*/  MOV R0, UR4 ;  /* 0x0000000400007c02 */ /* 0x000fce0008000f00 */
.L_x_68:
[----:B-1----:R1:W2:Y:S02]  /*37b0*/  SYNCS.PHASECHK.TRANS64.TRYWAIT P0, [R0+URZ+0x1c0], R3 ;  /* 0x0001c003000075a7 */ /* 0x0022a400080011ff */
[----:B--2---:R-:W-:Y:S05]  /*37c0*/  @!P0 NANOSLEEP.SYNCS 0x989680 ;  /* 0x009896800000895d */ /* 0x004fea0003900000 */
[----:B------:R-:W2:Y:S02]  /*37d0*/  @!P0 SYNCS.PHASECHK.TRANS64 P0, [R0+URZ+0x1c0], R3 ;  /* 0x0001c003000085a7 */ /* 0x000ea400080010ff */
[----:B--2---:R-:W-:Y:S05]  /*37e0*/  @P0 EXIT ;  /* 0x000000000000094d */ /* 0x004fea0003800000 */
[----:B------:R-:W-:Y:S05]  /*37f0*/  BRA `(.L_x_68) ;  /* 0xfffffffc00ec7947 */ /* 0x000fea000383ffff */
.L_x_61:
[----:B------:R-:W-:-:S09]  /*3800*/  UISETP.NE.AND UP1, UPT, UR8, URZ, UPT ;  /* 0x000000ff0800728c */ /* 0x000fd2000bf25270 */
[----:B------:R-:W-:Y:S05]  /*3810*/  BRA.U UP1, `(.L_x_69) ;  /* 0x0000000d01607547 */ /* 0x000fea000b800000 */
[----:B------:R-:W-:Y:S01]  /*3820*/  UMOV UR4, 0x40 ;  /* 0x0000004000047882 */ /* 0x000fe20000000000 */
[----:B------:R-:W-:Y:S01]  /*3830*/  NOP ;  /* 0x0000000000007918 */ /* 0x000fe20000000000 */
[----:B------:R-:W-:Y:S01]  /*3840*/  ULEA UR4, UR37, UR4, 0x18 ;  /* 0x0000000425047291 */ /* 0x000fe2000f8ec0ff */
[----:B------:R-:W-:Y:S02]  /*3850*/  UMOV UR5, 0x400 ;  /* 0x0000040000057882 */ /* 0x000fe40000000000 */
[----:B------:R-:W-:-:S06]  /*3860*/  ULEA UR37, UR37, UR5, 0x18 ;  /* 0x0000000525257291 */ /* 0x000fcc000f8ec0ff */
[----:B------:R-:W1:Y:S02]  /*3870*/  LDS.U8 R0, [UR4+0x1c] ;  /* 0x00001c04ff007984 */ /* 0x000e640008000000 */
[----:B-1----:R-:W-:-:S13]  /*3880*/  ISETP.NE.AND P0, PT, R0, RZ, PT ;  /* 0x000000ff0000720c */ /* 0x002fda0003f05270 */
[----:B------:R-:W-:Y:S05]  /*3890*/  @P0 BRA `(.L_x_70) ;  /* 0x0000000000580947 */ /* 0x000fea0003800000 */
[----:B------:R-:W-:-:S13]  /*38a0*/  ELECT P0, URZ, PT ;  /* 0x0000000000ff782f */ /* 0x000fda0003800000 */
[----:B------:R-:W-:Y:S05]  /*38b0*/  @!P0 BRA `(.L_x_71) ;  /* 0x0000000000608947 */ /* 0x000fea0003800000 */
[----:B------:R-:W-:Y:S01]  /*38c0*/  UMOV UR5, 0x10 ;  /* 0x0000001000057882 */ /* 0x000fe20000000000 */
[----:B------:R-:W-:Y:S01]  /*38d0*/  HFMA2 R0, -RZ, RZ, 0, 5.9604644775390625e-08 ;  /* 0x00000001ff007431 */ /* 0x000fe200000001ff */
[----:B------:R-:W-:-:S03]  /*38e0*/  MOV R2, 0xffff ;  /* 0x0000ffff00027802 */ /* 0x000fc60000000f00 */
[----:B------:R-:W-:Y:S04]  /*38f0*/  DEPBAR.LE SB1, 0x36 ;  /* 0x00009d800000791a */ /* 0x000fe80000000000 */
[----:B------:R-:W1:Y:S02]  /*3900*/  UTCATOMSWS.FIND_AND_SET.ALIGN UP0, UR5, UR5 ;  /* 0x00000005000575e3 */ /* 0x000e640008000800 */
[----:B-1----:R-:W-:Y:S01]  /*3910*/  MOV R3, UR5 ;  /* 0x0000000500037c02 */ /* 0x002fe20008000f00 */
[----:B------:R-:W-:Y:S06]  /*3920*/  BRA.U UP0, `(.L_x_72) ;  /* 0x0000000100187547 */ /* 0x000fec000b800000 */
.L_x_73:
[----:B------:R-:W-:Y:S05]  /*3930*/  NANOSLEEP 0x64 ;  /* 0x000000640000795d */ /* 0x000fea0003800000 */
[----:B------:R-:W-:-:S05]  /*3940*/  UMOV UR5, 0x10 ;  /* 0x0000001000057882 */ /* 0x000fca0000000000 */
[----:B------:R-:W-:Y:S04]  /*3950*/  DEPBAR.LE SB1, 0x36 ;  /* 0x00009d800000791a */ /* 0x000fe80000000000 */
[----:B------:R-:W1:Y:S02]  /*3960*/  UTCATOMSWS.FIND_AND_SET.ALIGN UP0, UR5, UR5 ;  /* 0x00000005000575e3 */ /* 0x000e640008000800 */
[----:B-1----:R-:W-:Y:S01]  /*3970*/  MOV R3, UR5 ;  /* 0x0000000500037c02 */ /* 0x002fe20008000f00 */
[----:B------:R-:W-:Y:S05]  /*3980*/  BRA.U !UP0, `(.L_x_73) ;  /* 0xfffffffd08e87547 */ /* 0x000fea000b83ffff */
.L_x_72:
[-C--:B------:R-:W-:Y:S02]  /*3990*/  SHF.L.U32 R2, R2, R3.reuse, RZ ;  /* 0x0000000302027219 */ /* 0x080fe400000006ff */
[----:B------:R-:W-:Y:S01]  /*39a0*/  SHF.L.U32 R0, R0, R3, RZ ;  /* 0x0000000300007219 */ /* 0x000fe200000006ff */
[----:B------:R-:W-:Y:S02]  /*39b0*/  IMAD.SHL.U32 R3, R3, 0x20, RZ ;  /* 0x0000002003037824 */ /* 0x000fe400078e00ff */
[----:B------:R1:W-:Y:S04]  /*39c0*/  ATOMS.OR RZ, [UR4+0x14], R2 ;  /* 0x00001402ffff798c */ /* 0x0003e8000b000004 */
[----:B------:R1:W-:Y:S04]  /*39d0*/  ATOMS.OR RZ, [UR4+0x18], R0 ;  /* 0x00001800ffff798c */ /* 0x0003e8000b000004 */
[----:B------:R1:W-:Y:S01]  /*39e0*/  STS [UR37+0x260], R3 ;  /* 0x00026003ff007988 */ /* 0x0003e20008000825 */
[----:B------:R-:W-:Y:S05]  /*39f0*/  BRA `(.L_x_71) ;  /* 0x0000000000107947 */ /* 0x000fea0003800000 */
.L_x_70:
[----:B------:R-:W-:Y:S02]  /*3a00*/  MOV R0, 0xffffffff ;  /* 0xffffffff00007802 */ /* 0x000fe40000000f00 */
[----:B------:R-:W-:-:S03]  /*3a10*/  MOV R2, 0x3a40 ;  /* 0x00003a4000027802 */ /* 0x000fc60000000f00 */
[----:B------:R1:W-:Y:S04]  /*3a20*/  STS [UR37+0x260], R0 ;  /* 0x00026000ff007988 */ /* 0x0003e80008000825 */
[----:B-1-3-5:R-:W-:Y:S05]  /*3a30*/  CALL.REL.NOINC `($__internal_1_$__cuda_sm10x_tcgen05_guardrail_trap_phase_invalid_during_alloc) ;  /* 0x0000006400607944 */ /* 0x02afea0003c00000 */
.L_x_71:
[----:B------:R-:W-:Y:S05]  /*3a40*/  WARPSYNC.ALL ;  /* 0x0000000000007948 */ /* 0x000fea0003800000 */
[----:B------:R-:W2:Y:S01]  /*3a50*/  S2UR UR6, SR_CgaCtaId ;  /* 0x00000000000679c3 */ /* 0x000ea20000008800 */
[----:B------:R-:W-:Y:S01]  /*3a60*/  UMOV UR4, 0x400 ;  /* 0x0000040000047882 */ /* 0x000fe20000000000 */
[----:B------:R-:W-:-:S06]  /*3a70*/  NOP ;  /* 0x0000000000007918 */ /* 0x000fcc0000000000 */
[----:B------:R-:W-:Y:S06]  /*3a80*/  BAR.ARV 0x6, 0xa0 ;  /* 0x0182800000007b1d */ /* 0x000fec0000002000 */
[----:B------:R-:W4:Y:S01]  /*3a90*/  LDCU UR7, c[0x0][0x38c] ;  /* 0x00007180ff0777ac */ /* 0x000f220008000800 */
[----:B------:R-:W-:Y:S01]  /*3aa0*/  IMAD.MOV.U32 R11, RZ, RZ, 0x1 ;  /* 0x00000001ff0b7424 */ /* 0x000fe200078e00ff */
[----:B------:R-:W-:Y:S01]  /*3ab0*/  CS2R R8, SRZ ;  /* 0x0000000000087805 */ /* 0x000fe2000001ff00 */
[----:B------:R-:W-:Y:S01]  /*3ac0*/  IMAD.MOV.U32 R10, RZ, RZ, RZ ;  /* 0x000000ffff0a7224 */ /* 0x000fe200078e00ff */
[----:B------:R-:W-:Y:S01]  /*3ad0*/  UMOV UR17, URZ ;  /* 0x000000ff00117c82 */ /* 0x000fe20008000000 */
[----:B------:R-:W-:Y:S01]  /*3ae0*/  UMOV UR16, URZ ;  /* 0x000000ff00107c82 */ /* 0x000fe20008000000 */
[----:B------:R-:W-:Y:S01]  /*3af0*/  UMOV UR20, 0x0 ;  /* 0x0000000000147882 */ /* 0x000fe20000000000 */
[----:B------:R-:W-:Y:S01]  /*3b00*/  UMOV UR21, 0x8210090 ;  /* 0x0821009000157882 */ /* 0x000fe20000000000 */
[----:B--2---:R-:W-:Y:S01]  /*3b10*/  ULEA UR6, UR6, UR4, 0x18 ;  /* 0x0000000406067291 */ /* 0x004fe2000f8ec0ff */
[----:B------:R-:W2:Y:S03]  /*3b20*/  LDCU UR4, c[0x0][0x38c] ;  /* 0x00007180ff0477ac */ /* 0x000ea60008000800 */
[----:B------:R-:W-:-:S02]  /*3b30*/  UIADD3 UR11, UPT, UPT, UR6, 0x8600, URZ ;  /* 0x00008600060b7890 */ /* 0x000fc4000fffe0ff */
[----:B----4-:R-:W-:-:S03]  /*3b40*/  UIADD3 UR7, UPT, UPT, UR7, 0x1f, URZ ;  /* 0x0000001f07077890 */ /* 0x010fc6000fffe0ff */
[----:B-1----:R-:W1:Y:S01]  /*3b50*/  LDS R0, [UR6+0x260] ;  /* 0x00026006ff007984 */ /* 0x002e620008000800 */
[----:B------:R-:W-:Y:S02]  /*3b60*/  UIADD3 UR18, UPT, UPT, UR6, 0x20600, URZ ;  /* 0x0002060006127890 */ /* 0x000fe4000fffe0ff */
[----:B------:R-:W-:Y:S02]  /*3b70*/  USHF.R.S32.HI UR5, URZ, 0x1f, UR7 ;  /* 0x0000001fff057899 */ /* 0x000fe40008011407 */
[----:B------:R-:W-:Y:S02]  /*3b80*/  USHF.R.U32.HI UR11, URZ, 0x4, UR11 ;  /* 0x00000004ff0b7899 */ /* 0x000fe4000801160b */
[----:B------:R-:W-:Y:S02]  /*3b90*/  ULEA.HI UR5, UR5, UR7, URZ, 0x5 ;  /* 0x0000000705057291 */ /* 0x000fe4000f8f28ff */
[----:B------:R-:W-:Y:S02]  /*3ba0*/  USHF.R.U32.HI UR18, URZ, 0x4, UR18 ;  /* 0x00000004ff127899 */ /* 0x000fe40008011612 */
[----:B------:R-:W-:-:S02]  /*3bb0*/  USHF.R.S32.HI UR5, URZ, 0x5, UR5 ;  /* 0x00000005ff057899 */ /* 0x000fc40008011405 */
[----:B------:R-:W-:Y:S02]  /*3bc0*/  ULOP3.LUT UR11, UR11, 0x3fff, URZ, 0xc0, !UPT ;  /* 0x00003fff0b0b7892 */ /* 0x000fe4000f8ec0ff */
[----:B------:R-:W-:Y:S02]  /*3bd0*/  UISETP.LT.AND UP0, UPT, UR5, 0x1, UPT ;  /* 0x000000010500788c */ /* 0x000fe4000bf01270 */
[----:B------:R-:W-:Y:S02]  /*3be0*/  ULOP3.LUT UR18, UR18, 0x3fff, URZ, 0xc0, !UPT ;  /* 0x00003fff12127892 */ /* 0x000fe4000f8ec0ff */
[----:B------:R-:W-:Y:S02]  /*3bf0*/  USEL UR10, UR5, 0x1, !UP0 ;  /* 0x00000001050a7887 */ /* 0x000fe4000c000000 */
[----:B------:R-:W-:Y:S02]  /*3c00*/  ULOP3.LUT UR11, UR11, 0x10000, URZ, 0xfc, !UPT ;  /* 0x000100000b0b7892 */ /* 0x000fe4000f8efcff */
[----:B------:R-:W-:-:S02]  /*3c10*/  UIADD3 UR10, UPT, UPT, -UR10, URZ, URZ ;  /* 0x000000ff0a0a7290 */ /* 0x000fc4000fffe1ff */
[----:B--2---:R-:W-:Y:S01]  /*3c20*/  UISETP.GE.AND UP3, UPT, UR4, 0x1, UPT ;  /* 0x000000010400788c */ /* 0x004fe2000bf66270 */
[----:B-1----:R-:W-:-:S15]  /*3c30*/  R2UR UR19, R0 ;  /* 0x00000000001372ca */ /* 0x002fde00000e0000 */
.L_x_80:
[----:B------:R-:W-:Y:S02]  /*3c40*/  LEA R0, R10, UR6, 0x3 ;  /* 0x000000060a007c11 */ /* 0x000fe4000f8e18ff */
[----:B------:R-:W-:Y:S02]  /*3c50*/  SHF.L.U32 R5, R9, 0x1f, RZ ;  /* 0x0000001f09057819 */ /* 0x000fe400000006ff */
[----:B------:R-:W-:Y:S01]  /*3c60*/  PLOP3.LUT P0, PT, PT, PT, UP3, 0x80, 0x8 ;  /* 0x000000000008781c */ /* 0x000fe20003f0f038 */
[----:B------:R-:W-:Y:S01]  /*3c70*/  VIADD R3, R0, 0x1c0 ;  /* 0x000001c000037836 */ /* 0x000fe20000000000 */
[----:B-1----:R-:W1:Y:S02]  /*3c80*/  SYNCS.PHASECHK.TRANS64.TRYWAIT P1, [R0+URZ+0x1b0], R5 ;  /* 0x0001b005000075a7 */ /* 0x002e6400080211ff */
[----:B-1--4-:R-:W-:Y:S09]  /*3c90*/  @!P1 BRA `(.L_x_74) ;  /* 0x0000005c00549947 */ /* 0x012ff20003800000 */
.L_x_182:
[----:B------:R-:W-:Y:S01]  /*3ca0*/  LEA R4, R10, UR6, 0x4 ;  /* 0x000000060a047c11 */ /* 0x000fe2000f8e20ff */
[----:B------:R-:W-:Y:S01]  /*3cb0*/  @UP3 ULEA UR4, UR16, UR6, 0x3 ;  /* 0x0000000610043291 */ /* 0x000fe2000f8e18ff */
[----:B------:R-:W-:Y:S01]  /*3cc0*/  PLOP3.LUT P2, PT, PT, PT, PT, 0x80, 0x8 ;  /* 0x000000000008781c */ /* 0x000fe20003f4f070 */
[----:B------:R-:W-:Y:S01]  /*3cd0*/  ULEA UR9, UR17, UR6, 0x3 ;  /* 0x0000000611097291 */ /* 0x000fe2000f8e18ff */
[----:B------:R-:W-:Y:S02]  /*3ce0*/  PRMT R3, RZ, 0x654, R3 ;  /* 0x00000654ff037816 */ /* 0x000fe40000000003 */
[----:B-1----:R-:W1:Y:S01]  /*3cf0*/  LDS.128 R4, [R4+0x240] ;  /* 0x0002400004047984 */ /* 0x002e620000000c00 */
[----:B------:R-:W-:Y:S02]  /*3d00*/  @P0 SHF.L.U32 R2, R8, 0x1f, RZ ;  /* 0x0000001f08020819 */ /* 0x000fe400000006ff */
[----:B------:R-:W-:Y:S01]  /*3d10*/  SHF.L.U32 R0, R11, 0x1f, RZ ;  /* 0x0000001f0b007819 */ /* 0x000fe200000006ff */
[----:B------:R-:W-:Y:S01]  /*3d20*/  @!PT LDS RZ, [RZ] ;  /* 0x00000000fffff984 */ /* 0x000fe20000000800 */
[----:B------:R-:W-:Y:S01]  /*3d30*/  @!PT LDS RZ, [RZ] ;  /* 0x00000000fffff984 */ /* 0x000fe20000000800 */
[----:B------:R-:W-:Y:S01]  /*3d40*/  @!PT LDS RZ, [RZ] ;  /* 0x00000000fffff984 */ /* 0x000fe20000000800 */
[----:B------:R-:W-:Y:S01]  /*3d50*/  @!PT LDS RZ, [RZ] ;  /* 0x00000000fffff984 */ /* 0x000fe20000000800 */
[----:B------:R2:W-:Y:S06]  /*3d60*/  MEMBAR.ALL.CTA ;  /* 0x0000000000007992 */ /* 0x0005ec0000008000 */
[----:B--2---:R-:W2:Y:S02]  /*3d70*/  FENCE.VIEW.ASYNC.S ;  /* 0x00000000000073c6 */ /* 0x004ea40000000000 */
[----:B--2---:R2:W-:Y:S01]  /*3d80*/  SYNCS.ARRIVE.TRANS64.RED.A1T0 RZ, [R3+URZ], RZ ;  /* 0x000000ff03ff79a7 */ /* 0x0045e200081004ff */
[----:B------:R2:W4:Y:S01]  /*3d90*/  @P0 SYNCS.PHASECHK.TRANS64.TRYWAIT P2, [UR4], R2 ;  /* 0x00000002ff0005a7 */ /* 0x0005220008041104 */
[----:B-1----:R-:W-:Y:S01]  /*3da0*/  LOP3.LUT P1, RZ, R6, 0x1, RZ, 0xc0, !PT ;  /* 0x0000000106ff7812 */ /* 0x002fe2000782c0ff */
[----:B------:R-:W1:Y:S02]  /*3db0*/  SYNCS.PHASECHK.TRANS64.TRYWAIT P0, [UR9+0x1f0], R0 ;  /* 0x0001f000ff0075a7 */ /* 0x000e640008001109 */
[----:B-12-4-:R-:W-:Y:S10]  /*3dc0*/  @!P0 BRA `(.L_x_75) ;  /* 0x0000005c001c8947 */ /* 0x016ff40003800000 */
.L_x_184:
[----:B------:R-:W-:Y:S01]  /*3dd0*/  IADD3 R10, PT, PT, R10, 0x1, RZ ;  /* 0x000000010a0a7810 */ /* 0x000fe20007ffe0ff */
[----:B------:R-:W-:Y:S06]  /*3de0*/  BRA.U !UP3, `(.L_x_76) ;  /* 0x000000010b8c7547 */ /* 0x000fec000b800000 */
[----:B------:R-:W-:Y:S02]  /*3df0*/  ULEA UR8, UR17, UR19, 0x7 ;  /* 0x0000001311087291 */ /* 0x000fe4000f8e38ff */
[----:B------:R-:W-:Y:S01]  /*3e00*/  UPLOP3.LUT UP4, UPT, UPT, UPT, UPT, 0x40, 0x4 ;  /* 0x000000000004789c */ /* 0x000fe20003f8e870 */
[----:B------:R-:W-:Y:S01]  /*3e10*/  UMOV UR15, UR10 ;  /* 0x0000000a000f7c82 */ /* 0x000fe20008000000 */
[----:B------:R-:W-:Y:S01]  /*3e20*/  UMOV UR14, UR5 ;  /* 0x00000005000e7c82 */ /* 0x000fe20008000000 */
[----:B------:R-:W-:-:S08]  /*3e30*/  UMOV UR13, UR16 ;  /* 0x00000010000d7c82 */ /* 0x000fd00008000000 */
.L_x_79:
[----:B------:R-:W-:Y:S02]  /*3e40*/  UIADD3 UR15, UPT, UPT, UR15, 0x1, URZ ;  /* 0x000000010f0f7890 */ /* 0x000fe4000fffe0ff */
[----:B--2---:R-:W-:Y:S02]  /*3e50*/  ULEA UR7, UR13, UR6, 0x3 ;  /* 0x000000060d077291 */ /* 0x004fe4000f8e18ff */
[----:B------:R-:W-:Y:S01]  /*3e60*/  UISETP.NE.AND UP0, UPT, UR15, URZ, UPT ;  /* 0x000000ff0f00728c */ /* 0x000fe2000bf05270 */
[----:B----4-:R-:W-:Y:S10]  /*3e70*/  @P2 BRA `(.L_x_77) ;  /* 0x00000000000c2947 */ /* 0x010ff40003800000 */
[----:B-1----:R-:W-:Y:S04]  /*3e80*/  SHF.L.U32 R3, R8, 0x1f, RZ ;  /* 0x0000001f08037819 */ /* 0x002fe800000006ff */
[----:B------:R-:W1:Y:S02]  /*3e90*/  SYNCS.PHASECHK.TRANS64.TRYWAIT P0, [UR7], R3 ;  /* 0x00000003ff0075a7 */ /* 0x000e640008001107 */
[----:B-1----:R-:W-:Y:S05]  /*3ea0*/  @!P0 BRA `(.L_x_78) ;  /* 0x0000005800fc8947 */ /* 0x002fea0003800000 */
.L_x_77:
[----:B------:R-:W-:Y:S01]  /*3eb0*/  UISETP.NE.AND UP1, UPT, UR14, 0x1, UPT ;  /* 0x000000010e00788c */ /* 0x000fe2000bf25270 */
[----:B------:R-:W-:Y:S01]  /*3ec0*/  PLOP3.LUT P2, PT, PT, PT, PT, 0x80, 0x8 ;  /* 0x000000000008781c */ /* 0x000fe20003f4f070 */
[----:B------:R-:W-:Y:S02]  /*3ed0*/  UIADD3 UR16, UPT, UPT, UR13, 0x1, URZ ;  /* 0x000000010d107890 */ /* 0x000fe4000fffe0ff */
[----:B------:R-:W-:Y:S02]  /*3ee0*/  UIADD3 UR7, UPT, UPT, UR7, 0xc0, URZ ;  /* 0x000000c007077890 */ /* 0x000fe4000fffe0ff */
[----:B------:R-:W-:Y:S01]  /*3ef0*/  UISETP.NE.AND UP2, UPT, UR16, 0x18, UPT ;  /* 0x000000181000788c */ /* 0x000fe2000bf45270 */
[----:B------:R-:W-:Y:S01]  /*3f00*/  PLOP3.LUT P0, PT, PT, PT, UP1, 0x80, 0x8 ;  /* 0x000000000008781c */ /* 0x000fe20003f0f018 */
[----:B------:R-:W-:Y:S02]  /*3f10*/  UIADD3 UR14, UPT, UPT, UR14, -0x1, URZ ;  /* 0xffffffff0e0e7890 */ /* 0x000fe4000fffe0ff */
[----:B------:R-:W-:Y:S02]  /*3f20*/  USEL UR12, URZ, 0x1, UP2 ;  /* 0x00000001ff0c7887 */ /* 0x000fe40009000000 */
[----:B------:R-:W-:Y:S01]  /*3f30*/  USEL UR16, UR16, URZ, UP2 ;  /* 0x000000ff10107287 */ /* 0x000fe20009000000 */
[----:B------:R-:W-:Y:S01]  /*3f40*/  UMOV UR23, 0x40004040 ;  /* 0x4000404000177882 */ /* 0x000fe20000000000 */
[----:B------:R-:W-:Y:S02]  /*3f50*/  UMOV UR25, 0xc0004010 ;  /* 0xc000401000197882 */ /* 0x000fe40000000000 */
[----:B------:R-:W-:Y:S01]  /*3f60*/  @UP1 ULEA UR4, UR16, UR6, 0x3 ;  /* 0x0000000610041291 */ /* 0x000fe2000f8e18ff */
[----:B------:R-:W-:Y:S04]  /*3f70*/  LOP3.LUT R8, R8, UR12, RZ, 0x3c, !PT ;  /* 0x0000000c08087c12 */ /* 0x000fe8000f8e3cff */
[----:B-1----:R-:W-:Y:S04]  /*3f80*/  @P0 SHF.L.U32 R0, R8, 0x1f, RZ ;  /* 0x0000001f08000819 */ /* 0x002fe800000006ff */
[----:B------:R2:W4:Y:S01]  /*3f90*/  @P0 SYNCS.PHASECHK.TRANS64.TRYWAIT P2, [UR4], R0 ;  /* 0x00000000ff0005a7 */ /* 0x0005220008041104 */
[----:B------:R-:W-:Y:S03]  /*3fa0*/  USHF.L.U32 UR4, UR13, 0x8, URZ ;  /* 0x000000080d047899 */ /* 0x000fe600080006ff */
[----:B------:R-:W-:Y:S01]  /*3fb0*/  UMOV UR13, UR16 ;  /* 0x00000010000d7c82 */ /* 0x000fe20008000000 */
[----:B------:R-:W-:Y:S02]  /*3fc0*/  UIADD3 UR22, UPT, UPT, UR18, UR4, URZ ;  /* 0x0000000412167290 */ /* 0x000fe4000fffe0ff */
[----:B------:R-:W-:Y:S09]  /*3fd0*/  UIADD3 UR24, UPT, UPT, UR4, UR11, URZ ;  /* 0x0000000b04187290 */ /* 0x000ff2000fffe0ff */
[----:B------:R2:W-:Y:S01]  /*3fe0*/  UTCQMMA gdesc[UR24], gdesc[UR22], tmem[UR8], tmem[UR20], idesc[UR21], UP4 ;  /* 0x00ff1416180075ea */ /* 0x0005e2000a000308 */
[----:B------:R-:W-:Y:S01]  /*3ff0*/  UPLOP3.LUT UP4, UPT, UPT, UPT, UPT, 0x80, 0x8 ;  /* 0x000000000008789c */ /* 0x000fe20003f8f070 */
[----:B------:R2:W-:Y:S01]  /*4000*/  UTCBAR [UR7], URZ ;  /* 0x000000ff070073e9 */ /* 0x0005e200080000ff */
[----:B------:R-:W-:Y:S09]  /*4010*/  BRA.U UP0, `(.L_x_79) ;  /* 0xfffffffd00887547 */ /* 0x000ff2000b83ffff */
.L_x_76:
[----:B------:R-:W-:Y:S01]  /*4020*/  UIADD3 UR17, UPT, UPT, UR17, 0x1, URZ ;  /* 0x0000000111117890 */ /* 0x000fe2000fffe0ff */
[C---:B------:R-:W-:Y:S01]  /*4030*/  ISETP.NE.AND P0, PT, R10.reuse, 0x2, PT ;  /* 0x000000020a00780c */ /* 0x040fe20003f05270 */
[----:B------:R-:W-:Y:S02]  /*4040*/  UIADD3 UR9, UPT, UPT, UR9, 0x1d0, URZ ;  /* 0x000001d009097890 */ /* 0x000fe4000fffe0ff */
[----:B------:R-:W-:Y:S01]  /*4050*/  UISETP.NE.AND UP0, UPT, UR17, 0x4, UPT ;  /* 0x000000041100788c */ /* 0x000fe2000bf05270 */
[----:B-12---:R-:W-:Y:S02]  /*4060*/  SEL R0, RZ, 0x1, P0 ;  /* 0x00000001ff007807 */ /* 0x006fe40000000000 */
[----:B------:R-:W-:Y:S01]  /*4070*/  SEL R10, R10, RZ, P0 ;  /* 0x000000ff0a0a7207 */ /* 0x000fe20000000000 */
[----:B------:R-:W-:Y:S01]  /*4080*/  USEL UR4, URZ, 0x1, UP0 ;  /* 0x00000001ff047887 */ /* 0x000fe20008000000 */
[----:B------:R-:W-:Y:S01]  /*4090*/  LOP3.LUT R9, R9, R0, RZ, 0x3c, !PT ;  /* 0x0000000009097212 */ /* 0x000fe200078e3cff */
[----:B------:R-:W-:Y:S01]  /*40a0*/  USEL UR17, UR17, URZ, UP0 ;  /* 0x000000ff11117287 */ /* 0x000fe20008000000 */
[----:B------:R1:W-:Y:S03]  /*40b0*/  UTCBAR [UR9], URZ ;  /* 0x000000ff090073e9 */ /* 0x0003e600080000ff */
[----:B------:R-:W-:Y:S01]  /*40c0*/  LOP3.LUT R11, R11, UR4, RZ, 0x3c, !PT ;  /* 0x000000040b0b7c12 */ /* 0x000fe2000f8e3cff */
[----:B------:R-:W-:Y:S07]  /*40d0*/  @P1 BRA `(.L_x_80) ;  /* 0xfffffff800d81947 */ /* 0x000fee000383ffff */
[----:B------:R-:W2:Y:S01]  /*40e0*/  S2UR UR4, SR_CgaCtaId ;  /* 0x00000000000479c3 */ /* 0x000ea20000008800 */
[----:B------:R-:W-:Y:S01]  /*40f0*/  ELECT P0, URZ, PT ;  /* 0x0000000000ff782f */ /* 0x000fe20003800000 */
[----:B------:R-:W-:Y:S01]  /*4100*/  IMAD.MOV.U32 R0, RZ, RZ, 0x1 ;  /* 0x00000001ff007424 */ /* 0x000fe200078e00ff */
[----:B------:R-:W-:Y:S01]  /*4110*/  UIADD3 UR6, UPT, UPT, UR6, 0x1f0, URZ ;  /* 0x000001f006067890 */ /* 0x000fe2000fffe0ff */
[----:B------:R-:W-:Y:S01]  /*4120*/  SHF.L.U32 R3, R11, 0x1f, RZ ;  /* 0x0000001f0b037819 */ /* 0x000fe200000006ff */
[----:B------:R-:W-:-:S03]  /*4130*/  UMOV UR5, 0x40 ;  /* 0x0000004000057882 */ /* 0x000fc60000000000 */
[----:B------:R-:W-:Y:S01]  /*4140*/  UVIRTCOUNT.DEALLOC.SMPOOL 0x80 ;  /* 0x000000800000784c */ /* 0x000fe20000000000 */
[----:B--2---:R-:W-:Y:S02]  /*4150*/  ULEA UR4, UR4, UR5, 0x18 ;  /* 0x0000000504047291 */ /* 0x004fe4000f8ec0ff */
[----:B------:R-:W-:-:S07]  /*4160*/  ULEA UR5, UR17, UR6, 0x3 ;  /* 0x0000000611057291 */ /* 0x000fce000f8e18ff */
[----:B------:R2:W-:Y:S02]  /*4170*/  @P0 STS.U8 [UR4+0x1c], R0 ;  /* 0x00001c00ff000988 */ /* 0x0005e40008000004 */
[----:B------:R-:W3:Y:S02]  /*4180*/  SYNCS.PHASECHK.TRANS64.TRYWAIT P0, [UR5], R3 ;  /* 0x00000003ff0075a7 */ /* 0x000ee40008001105 */
[----:B--23--:R-:W-:Y:S05]  /*4190*/  @!P0 BRA `(.L_x_81) ;  /* 0x0000005800588947 */ /* 0x00cfea0003800000 */
.L_x_187:
[----:B------:R-:W-:-:S04]  /*41a0*/  UIADD3 UR7, UPT, UPT, UR17, 0x1, URZ ;  /* 0x0000000111077890 */ /* 0x000fc8000fffe0ff */
[----:B------:R-:W-:-:S04]  /*41b0*/  UISETP.NE.AND UP0, UPT, UR7, 0x4, UPT ;  /* 0x000000040700788c */ /* 0x000fc8000bf05270 */
[----:B------:R-:W-:Y:S02]  /*41c0*/  USEL UR8, URZ, 0x1, UP0 ;  /* 0x00000001ff087887 */ /* 0x000fe40008000000 */
[----:B------:R-:W-:-:S04]  /*41d0*/  USEL UR7, UR7, URZ, UP0 ;  /* 0x000000ff07077287 */ /* 0x000fc80008000000 */
[----:B------:R-:W-:Y:S01]  /*41e0*/  ULEA UR5, UR7, UR6, 0x3 ;  /* 0x0000000607057291 */ /* 0x000fe2000f8e18ff */
[----:B------:R-:W-:-:S04]  /*41f0*/  LOP3.LUT R2, R11, UR8, RZ, 0x3c, !PT ;  /* 0x000000080b027c12 */ /* 0x000fc8000f8e3cff */
[----:B--2---:R-:W-:-:S04]  /*4200*/  SHF.L.U32 R3, R2, 0x1f, RZ ;  /* 0x0000001f02037819 */ /* 0x004fc800000006ff */
[----:B------:R-:W2:Y:S02]  /*4210*/  SYNCS.PHASECHK.TRANS64.TRYWAIT P0, [UR5], R3 ;  /* 0x00000003ff0075a7 */ /* 0x000ea40008001105 */
[----:B--2---:R-:W-:Y:S05]  /*4220*/  @!P0 BRA `(.L_x_82) ;  /* 0x00000058004c8947 */ /* 0x004fea0003800000 */
.L_x_189:
        /* <DEDUP_REMOVED lines=9> */
.L_x_191:
[----:B------:R-:W-:-:S04]  /*42c0*/  UIADD3 UR7, UPT, UPT, UR7, 0x1, URZ ;  /* 0x0000000107077890 */ /* 0x000fc8000fffe0ff */
[----:B------:R-:W-:-:S04]  /*42d0*/  UISETP.NE.AND UP0, UPT, UR7, 0x4, UPT ;  /* 0x000000040700788c */ /* 0x000fc8000bf05270 */
[----:B------:R-:W-:Y:S02]  /*42e0*/  USEL UR5, URZ, 0x1, UP0 ;  /* 0x00000001ff057887 */ /* 0x000fe40008000000 */
[----:B------:R-:W-:-:S04]  /*42f0*/  USEL UR7, UR7, URZ, UP0 ;  /* 0x000000ff07077287 */ /* 0x000fc80008000000 */
[----:B------:R-:W-:Y:S01]  /*4300*/  ULEA UR7, UR7, UR6, 0x3 ;  /* 0x0000000607077291 */ /* 0x000fe2000f8e18ff */
[----:B--2---:R-:W-:-:S04]  /*4310*/  LOP3.LUT R3, R2, UR5, RZ, 0x3c, !PT ;  /* 0x0000000502037c12 */ /* 0x004fc8000f8e3cff */
[----:B------:R-:W-:-:S04]  /*4320*/  SHF.L.U32 R3, R3, 0x1f, RZ ;  /* 0x0000001f03037819 */ /* 0x000fc800000006ff */
[----:B------:R-:W2:Y:S02]  /*4330*/  SYNCS.PHASECHK.TRANS64.TRYWAIT P0, [UR7], R3 ;  /* 0x00000003ff0075a7 */ /* 0x000ea40008001107 */
[----:B--2---:R-:W-:Y:S05]  /*4340*/  @!P0 BRA `(.L_x_84) ;  /* 0x0000005800348947 */ /* 0x004fea0003800000 */
.L_x_193:
[----:B------:R-:W-:Y:S01]  /*4350*/  NOP ;  /* 0x0000000000007918 */ /* 0x000fe20000000000 */
[----:B--2---:R-:W2:Y:S01]  /*4360*/  LDS R0, [UR4+0x14] ;  /* 0x00001404ff007984 */ /* 0x004ea20008000800 */
[----:B------:R-:W-:Y:S01]  /*4370*/  ULOP3.LUT UR6, UR19, 0xffff, URZ, 0xc0, !UPT ;  /* 0x0000ffff13067892 */ /* 0x000fe2000f8ec0ff */
[----:B------:R-:W-:Y:S01]  /*4380*/  UMOV UR8, 0xffff ;  /* 0x0000ffff00087882 */ /* 0x000fe20000000000 */
[----:B------:R-:W-:Y:S02]  /*4390*/  UMOV UR5, 0x1 ;  /* 0x0000000100057882 */ /* 0x000fe40000000000 */
[----:B------:R-:W-:-:S04]  /*43a0*/  USHF.R.U32.HI UR6, URZ, 0x5, UR6 ;  /* 0x00000005ff067899 */ /* 0x000fc80008011606 */
[----:B------:R-:W-:Y:S02]  /*43b0*/  USHF.L.U32 UR8, UR8, UR6, URZ ;  /* 0x0000000608087299 */ /* 0x000fe400080006ff */
[----:B------:R-:W-:-:S04]  /*43c0*/  USHF.L.U32 UR5, UR5, UR6, URZ ;  /* 0x0000000605057299 */ /* 0x000fc800080006ff */
[----:B--2---:R-:W-:-:S04]  /*43d0*/  LOP3.LUT R0, R0, UR8, RZ, 0xc0, !PT ;  /* 0x0000000800007c12 */ /* 0x004fc8000f8ec0ff */
[----:B------:R-:W-:-:S13]  /*43e0*/  ISETP.NE.AND P0, PT, R0, UR8, PT ;  /* 0x0000000800007c0c */ /* 0x000fda000bf05270 */
[----:B------:R-:W-:Y:S05]  /*43f0*/  @P0 BRA `(.L_x_85) ;  /* 0x0000000000580947 */ /* 0x000fea0003800000 */
[----:B------:R-:W2:Y:S02]  /*4400*/  LDS R0, [UR4+0x18] ;  /* 0x00001804ff007984 */ /* 0x000ea40008000800 */
[----:B--2---:R-:W-:-:S04]  /*4410*/  LOP3.LUT R0, R0, UR5, RZ, 0xc0, !PT ;  /* 0x0000000500007c12 */ /* 0x004fc8000f8ec0ff */
[----:B------:R-:W-:-:S13]  /*4420*/  ISETP.NE.AND P0, PT, R0, UR5, PT ;  /* 0x0000000500007c0c */ /* 0x000fda000bf05270 */
[----:B------:R-:W-:Y:S05]  /*4430*/  @P0 BRA `(.L_x_86) ;  /* 0x00000000003c0947 */ /* 0x000fea0003800000 */
[----:B------:R-:W2:Y:S01]  /*4440*/  S2R R2, SR_LANEID ;  /* 0x0000000000027919 */ /* 0x000ea20000000000 */
[----:B------:R-:W-:Y:S01]  /*4450*/  ULOP3.LUT UR8, URZ, UR8, URZ, 0x33, !UPT ;  /* 0x00000008ff087292 */ /* 0x000fe2000f8e33ff */
[----:B------:R-:W-:Y:S01]  /*4460*/  LOP3.LUT R4, RZ, UR5, RZ, 0x33, !PT ;  /* 0x00000005ff047c12 */ /* 0x000fe2000f8e33ff */
[----:B------:R-:W-:Y:S02]  /*4470*/  VOTEU.ANY UR7, UPT, PT ;  /* 0x0000000000077886 */ /* 0x000fe400038e0100 */
[----:B------:R-:W-:Y:S01]  /*4480*/  UFLO.U32 UR7, UR7 ;  /* 0x00000007000772bd */ /* 0x000fe200080e0000 */
[----:B------:R-:W3:Y:S01]  /*4490*/  REDUX UR5, R4 ;  /* 0x00000000040573c4 */ /* 0x000ee20000000000 */
[----:B------:R-:W-:-:S06]  /*44a0*/  IMAD.U32 R0, RZ, RZ, UR8 ;  /* 0x00000008ff007e24 */ /* 0x000fcc000f8e00ff */
[----:B------:R1:W-:Y:S01]  /*44b0*/  UTCATOMSWS.AND URZ, UR8 ;  /* 0x0000000800ff79e3 */ /* 0x0003e20008000000 */
[----:B------:R-:W4:Y:S01]  /*44c0*/  REDUX UR6, R0 ;  /* 0x00000000000673c4 */ /* 0x000f220000000000 */
[----:B--2---:R-:W-:Y:S01]  /*44d0*/  ISETP.EQ.U32.AND P0, PT, R2, UR7, PT ;  /* 0x0000000702007c0c */ /* 0x004fe2000bf02070 */
[----:B---3--:R-:W-:Y:S01]  /*44e0*/  IMAD.U32 R2, RZ, RZ, UR5 ;  /* 0x00000005ff027e24 */ /* 0x008fe2000f8e00ff */
[----:B----4-:R-:W-:-:S11]  /*44f0*/  MOV R3, UR6 ;  /* 0x0000000600037c02 */ /* 0x010fd60008000f00 */
[----:B------:R1:W-:Y:S04]  /*4500*/  @P0 ATOMS.AND RZ, [UR4+0x14], R3 ;  /* 0x00001403ffff098c */ /* 0x0003e8000a800004 */
[----:B------:R1:W-:Y:S01]  /*4510*/  @P0 ATOMS.AND RZ, [UR4+0x18], R2 ;  /* 0x00001802ffff098c */ /* 0x0003e2000a800004 */
[----:B------:R-:W-:Y:S05]  /*4520*/  BRA `(.L_x_87) ;  /* 0x0000000000147947 */ /* 0x000fea0003800000 */
.L_x_86:
[----:B------:R-:W-:Y:S02]  /*4530*/  MOV R2, 0x4550 ;  /* 0x0000455000027802 */ /* 0x000fe40000000f00 */
[----:B-1--45:R-:W-:Y:S05]  /*4540*/  CALL.REL.NOINC `($__internal_0_$__cuda_sm10x_tcgen05_guardrail_trap_col_being_dealloced_not_returned_by_alloc) ;  /* 0x0000005800907944 */ /* 0x032fea0003c00000 */
[----:B------:R-:W-:Y:S05]  /*4550*/  BRA `(.L_x_87) ;  /* 0x0000000000087947 */ /* 0x000fea0003800000 */
.L_x_85:
[----:B------:R-:W-:Y:S02]  /*4560*/  MOV R2, 0x4580 ;  /* 0x0000458000027802 */ /* 0x000fe40000000f00 */
[----:B-1--45:R-:W-:Y:S05]  /*4570*/  CALL.REL.NOINC `($__internal_2_$__cuda_sm10x_tcgen05_guardrail_trap_unallocated_columns_being_dealloced) ;  /* 0x00000058009c7944 */ /* 0x032fea0003c00000 */
.L_x_87:
[----:B------:R-:W-:Y:S01]  /*4580*/  NOP ;  /* 0x0000000000007918 */ /* 0x000fe20000000000 */
[----:B-1----:R-:W-:Y:S05]  /*4590*/  EXIT ;  /* 0x000000000000794d */ /* 0x002fea0003800000 */
.L_x_69:
[----:B------:R-:W-:-:S09]  /*45a0*/  UISETP.NE.OR UP2, UPT, UR8, 0x3, !UP2 ;  /* 0x000000030800788c */ /* 0x000fd2000d745670 */
[----:B------:R-:W-:Y:S05]  /*45b0*/  BRA.U UP2, `(.L_x_88) ;  /* 0x0000000d02407547 */ /* 0x000fea000b800000 */
[----:B------:R-:W1:Y:S01]  /*45c0*/  LDC R0, c[0x0][0xb30] ;  /* 0x0002cc00ff007b82 */ /* 0x000e620000000800 */
[----:B------:R-:W2:Y:S01]  /*45d0*/  LDCU.64 UR8, c[0x0][0x888] ;  /* 0x00011100ff0877ac */ /* 0x000ea20008000a00 */
[----:B------:R-:W-:Y:S02]  /*45e0*/  HFMA2 R29, -RZ, RZ, 0, 0 ;  /* 0x00000000ff1d7431 */ /* 0x000fe400000001ff */
[----:B------:R-:W-:Y:S01]  /*45f0*/  IMAD.MOV.U32 R31, RZ, RZ, 0x1 ;  /* 0x00000001ff1f7424 */ /* 0x000fe200078e00ff */
[----:B------:R-:W-:Y:S01]  /*4600*/  MOV R23, 0x2000 ;  /* 0x0000200000177802 */ /* 0x000fe20000000f00 */
[----:B------:R-:W4:Y:S01]  /*4610*/  LDCU.64 UR4, c[0x0][0x890] ;  /* 0x00011200ff0477ac */ /* 0x000f220008000a00 */
[----:B------:R-:W-:Y:S01]  /*4620*/  IMAD.MOV.U32 R30, RZ, RZ, RZ ;  /* 0x000000ffff1e7224 */ /* 0x000fe200078e00ff */
[----:B------:R-:W3:Y:S01]  /*4630*/  LDC R19, c[0x0][0x370] ;  /* 0x0000dc00ff137b82 */ /* 0x000ee20000000800 */
[----:B------:R-:W-:Y:S01]  /*4640*/  UMOV UR7, 0x400 ;  /* 0x0000040000077882 */ /* 0x000fe20000000000 */
[----:B------:R-:W-:-:S02]  /*4650*/  UPLOP3.LUT UP1, UPT, UPT, UPT, UPT, 0x40, 0x4 ;  /* 0x000000000004789c */ /* 0x000fc40003f2e870 */
[----:B------:R-:W-:-:S04]  /*4660*/  ULEA UR7, UR37, UR7, 0x18 ;  /* 0x0000000725077291 */ /* 0x000fc8000f8ec0ff */
[----:B------:R-:W3:Y:S01]  /*4670*/  LDC R2, c[0x0][0xb0c] ;  /* 0x0002c300ff027b82 */ /* 0x000ee20000000800 */
[----:B------:R-:W-:Y:S02]  /*4680*/  UIADD3 UR13, UPT, UPT, UR7, 0x188, URZ ;  /* 0x00000188070d7890 */ /* 0x000fe4000fffe0ff */
[----:B--2---:R-:W-:Y:S02]  /*4690*/  UISETP.NE.U32.AND UP2, UPT, UR8, URZ, UPT ;  /* 0x000000ff0800728c */ /* 0x004fe4000bf45070 */
[----:B------:R-:W-:Y:S02]  /*46a0*/  UIADD3 UR17, UPT, UPT, UR7, 0x180, URZ ;  /* 0x0000018007117890 */ /* 0x000fe4000fffe0ff */
[----:B----4-:R-:W-:Y:S01]  /*46b0*/  UISETP.NE.U32.AND UP3, UPT, UR4, URZ, UPT ;  /* 0x000000ff0400728c */ /* 0x010fe2000bf65070 */
[----:B------:R-:W2:Y:S01]  /*46c0*/  LDC R18, c[0x0][0xb20] ;  /* 0x0002c800ff127b82 */ /* 0x000ea20000000800 */
[----:B-1----:R-:W-:Y:S01]  /*46d0*/  ISETP.NE.AND P1, PT, R0, 0x1, PT ;  /* 0x000000010000780c */ /* 0x002fe20003f25270 */
[----:B------:R-:W-:-:S02]  /*46e0*/  UISETP.NE.AND.EX UP2, UPT, UR9, URZ, UPT, UP2 ;  /* 0x000000ff0900728c */ /* 0x000fc4000bf45320 */
[----:B------:R-:W-:Y:S02]  /*46f0*/  UPRMT UR13, UR37, 0x654, UR13 ;  /* 0x00000654250d7896 */ /* 0x000fe4000800000d */
[----:B------:R-:W-:Y:S02]  /*4700*/  UISETP.NE.AND.EX UP3, UPT, UR5, URZ, UPT, UP3 ;  /* 0x000000ff0500728c */ /* 0x000fe4000bf65330 */
[----:B------:R-:W1:Y:S08]  /*4710*/  LDC.64 R32, c[0x0][0x348] ;  /* 0x0000d200ff207b82 */ /* 0x000e700000000a00 */
[----:B------:R-:W4:Y:S08]  /*4720*/  LDC.64 R16, c[0x0][0xb10] ;  /* 0x0002c400ff107b82 */ /* 0x000f300000000a00 */
[----:B------:R-:W1:Y:S08]  /*4730*/  LDC.64 R6, c[0x0][0xb18] ;  /* 0x0002c600ff067b82 */ /* 0x000e700000000a00 */
[----:B------:R-:W1:Y:S08]  /*4740*/  LDC.64 R4, c[0x0][0xb28] ;  /* 0x0002ca00ff047b82 */ /* 0x000e700000000a00 */
[----:B--23--:R-:W1:Y:S02]  /*4750*/  LDC R22, c[0x0][0x374] ;  /* 0x0000dd00ff167b82 */ /* 0x00ce640000000800 */
.L_x_97:
[C---:B------:R-:W-:Y:S02]  /*4760*/  LEA R0, R30.reuse, UR7, 0x3 ;  /* 0x000000071e007c11 */ /* 0x040fe4000f8e18ff */
[----:B------:R-:W-:Y:S02]  /*4770*/  SHF.L.U32 R3, R29, 0x1f, RZ ;  /* 0x0000001f1d037819 */ /* 0x000fe400000006ff */
[----:B------:R-:W-:Y:S02]  /*4780*/  LEA R24, R30, UR7, 0x4 ;  /* 0x000000071e187c11 */ /* 0x000fe4000f8e20ff */
[----:B--2---:R-:W2:Y:S02]  /*4790*/  SYNCS.PHASECHK.TRANS64.TRYWAIT P0, [R0+URZ+0x1b0], R3 ;  /* 0x0001b003000075a7 */ /* 0x004ea400080011ff */
[----:B--2---:R-:W-:Y:S05]  /*47a0*/  @!P0 BRA `(.L_x_89) ;  /* 0x0000005400348947 */ /* 0x004fea0003800000 */
.L_x_194:
[----:B------:R-:W-:Y:S01]  /*47b0*/  ISETP.GE.AND P0, PT, R72, 0x1, PT ;  /* 0x000000014800780c */ /* 0x000fe20003f06270 */
[----:B------:R-:W3:Y:S01]  /*47c0*/  LDS.128 R24, [R24+0x240] ;  /* 0x0002400018187984 */ /* 0x000ee20000000c00 */
[----:B--2---:R-:W-:Y:S01]  /*47d0*/  VIADD R0, R0, 0x1c0 ;  /* 0x000001c000007836 */ /* 0x004fe20000000000 */
[----:B------:R-:W-:Y:S01]  /*47e0*/  @!PT LDS RZ, [RZ] ;  /* 0x00000000fffff984 */ /* 0x000fe20000000800 */
[----:B------:R-:W-:Y:S01]  /*47f0*/  @!PT LDS RZ, [RZ] ;  /* 0x00000000fffff984 */ /* 0x000fe20000000800 */
[----:B------:R-:W-:Y:S01]  /*4800*/  @!PT LDS RZ, [RZ] ;  /* 0x00000000fffff984 */ /* 0x000fe20000000800 */
[----:B------:R-:W-:Y:S01]  /*4810*/  @!PT LDS RZ, [RZ] ;  /* 0x00000000fffff984 */ /* 0x000fe20000000800 */
[----:B------:R2:W-:Y:S06]  /*4820*/  MEMBAR.ALL.CTA ;  /* 0x0000000000007992 */ /* 0x0005ec0000008000 */
[----:B--2---:R-:W2:Y:S01]  /*4830*/  FENCE.VIEW.ASYNC.S ;  /* 0x00000000000073c6 */ /* 0x004ea20000000000 */
[----:B------:R-:W-:Y:S04]  /*4840*/  PRMT R0, RZ, 0x654, R0 ;  /* 0x00000654ff007816 */ /* 0x000fe80000000000 */
[----:B--2---:R2:W-:Y:S01]  /*4850*/  SYNCS.ARRIVE.TRANS64.RED.A1T0 RZ, [R0+URZ], RZ ;  /* 0x000000ff00ff79a7 */ /* 0x0045e200081004ff */
[----:B---3--:R-:W-:Y:S11]  /*4860*/  LOP3.LUT P3, RZ, R26, 0x1, RZ, 0xc0, !PT ;  /* 0x000000011aff7812 */ /* 0x008ff6000786c0ff */
[----:B------:R-:W-:Y:S02]  /*4870*/  @!UPT UIADD3 URZ, UPT, UPT, URZ, URZ, URZ ;  /* 0x000000fffffff290 */ /* 0x000fe4000fffe0ff */
[----:B------:R-:W-:Y:S02]  /*4880*/  @P3 MOV R13, R24 ;  /* 0x00000018000d3202 */ /* 0x000fe40000000f00 */
[----:B------:R-:W-:Y:S01]  /*4890*/  @P3 LOP3.LUT R8, R25, 0xffff, RZ, 0xc0, !PT ;  /* 0x0000ffff19083812 */ /* 0x000fe200078ec0ff */
[----:B--2---:R-:W-:Y:S06]  /*48a0*/  @!P0 BRA `(.L_x_90) ;  /* 0x0000000000a48947 */ /* 0x004fec0003800000 */
[----:B-1----:R-:W-:Y:S01]  /*48b0*/  IMAD.HI.U32 R35, R22, R7, RZ ;  /* 0x0000000716237227 */ /* 0x002fe200078e00ff */
[----:B------:R-:W-:Y:S02]  /*48c0*/  ISETP.NE.AND P0, PT, R6, 0x1, PT ;  /* 0x000000010600780c */ /* 0x000fe40003f05270 */
[----:B------:R-:W-:Y:S01]  /*48d0*/  ISETP.NE.AND P2, PT, R72, 0x1, PT ;  /* 0x000000014800780c */ /* 0x000fe20003f45270 */
[----:B----4-:R-:W-:Y:S01]  /*48e0*/  IMAD.HI.U32 R34, R19, R16, RZ ;  /* 0x0000001013227227 */ /* 0x010fe200078e00ff */
[----:B------:R-:W-:Y:S02]  /*48f0*/  SHF.R.U32.HI R35, RZ, R18, R35 ;  /* 0x00000012ff237219 */ /* 0x000fe40000011623 */
[----:B------:R-:W-:Y:S01]  /*4900*/  ISETP.NE.AND P4, PT, R2, 0x1, PT ;  /* 0x000000010200780c */ /* 0x000fe20003f85270 */
[----:B------:R-:W-:Y:S01]  /*4910*/  IMAD.HI.U32 R36, R13, R16, RZ ;  /* 0x000000100d247227 */ /* 0x000fe200078e00ff */
[----:B------:R-:W-:Y:S02]  /*4920*/  SHF.R.U32.HI R34, RZ, R17, R34 ;  /* 0x00000011ff227219 */ /* 0x000fe40000011622 */
[----:B------:R-:W-:Y:S01]  /*4930*/  SEL R3, R22, R35, !P0 ;  /* 0x0000002316037207 */ /* 0x000fe20004000000 */
[C---:B------:R-:W-:Y:S01]  /*4940*/  IMAD.HI.U32 R35, R8.reuse, R7, RZ ;  /* 0x0000000708237227 */ /* 0x040fe200078e00ff */
[----:B------:R-:W-:Y:S02]  /*4950*/  SEL R11, R19, R34, !P4 ;  /* 0x00000022130b7207 */ /* 0x000fe40006000000 */
[----:B------:R-:W-:Y:S01]  /*4960*/  SHF.R.U32.HI R36, RZ, R17, R36 ;  /* 0x00000011ff247219 */ /* 0x000fe20000011624 */
[----:B------:R-:W-:Y:S01]  /*4970*/  IMAD.HI.U32 R38, R3, R4, RZ ;  /* 0x0000000403267227 */ /* 0x000fe200078e00ff */
[----:B------:R-:W-:Y:S03]  /*4980*/  SHF.R.U32.HI R35, RZ, R18, R35 ;  /* 0x00000012ff237219 */ /* 0x000fe60000011623 */
[----:B------:R-:W-:Y:S01]  /*4990*/  IMAD.HI.U32 R34, R11, R4, RZ ;  /* 0x000000040b227227 */ /* 0x000fe200078e00ff */
[----:B------:R-:W-:Y:S02]  /*49a0*/  @P2 SHF.R.U32.HI R3, RZ, R5, R38 ;  /* 0x00000005ff032219 */ /* 0x000fe40000011626 */
[----:B------:R-:W-:Y:S02]  /*49b0*/  SEL R9, R8, R35, !P0 ;  /* 0x0000002308097207 */ /* 0x000fe40004000000 */
[----:B------:R-:W-:Y:S01]  /*49c0*/  @P2 SHF.R.U32.HI R11, RZ, R5, R34 ;  /* 0x00000005ff0b2219 */ /* 0x000fe20000011622 */
[C---:B------:R-:W-:Y:S01]  /*49d0*/  IMAD R10, R72.reuse, R3, RZ ;  /* 0x00000003480a7224 */ /* 0x040fe200078e02ff */
[----:B------:R-:W-:Y:S01]  /*49e0*/  SEL R3, R13, R36, !P4 ;  /* 0x000000240d037207 */ /* 0x000fe20006000000 */
[C---:B------:R-:W-:Y:S03]  /*49f0*/  IMAD.HI.U32 R14, R9.reuse, R4, RZ ;  /* 0x00000004090e7227 */ /* 0x040fe600078e00ff */
[----:B------:R-:W-:Y:S01]  /*4a00*/  ISETP.GE.AND P0, PT, R9, R10, PT ;  /* 0x0000000a0900720c */ /* 0x000fe20003f06270 */
[C---:B------:R-:W-:Y:S01]  /*4a10*/  IMAD R12, R72.reuse, R11, RZ ;  /* 0x0000000b480c7224 */ /* 0x040fe200078e02ff */
[-C--:B------:R-:W-:Y:S04]  /*4a20*/  SHF.R.U32.HI R14, RZ, R5.reuse, R14 ;  /* 0x00000005ff0e7219 */ /* 0x080fe8000001160e */
[----:B------:R-:W-:Y:S02]  /*4a30*/  ISETP.GE.OR P0, PT, R3, R12, P0 ;  /* 0x0000000c0300720c */ /* 0x000fe40000706670 */
[----:B------:R-:W-:Y:S05]  /*4a40*/  SEL R15, R9, R14, !P2 ;  /* 0x0000000e090f7207 */ /* 0x000fea0005000000 */
[----:B------:R-:W-:Y:S04]  /*4a50*/  IMAD.MOV R14, RZ, RZ, -R15 ;  /* 0x000000ffff0e7224 */ /* 0x000fe800078e0a0f */
[----:B------:R-:W-:Y:S02]  /*4a60*/  IMAD R14, R72, R14, R9 ;  /* 0x0000000e480e7224 */ /* 0x000fe400078e0209 */
[C---:B------:R-:W-:Y:S05]  /*4a70*/  @!P0 IMAD.HI.U32 R10, R3.reuse, R4, RZ ;  /* 0x00000004030a8227 */ /* 0x040fea00078e00ff */
[----:B------:R-:W-:Y:S04]  /*4a80*/  @!P0 SHF.R.U32.HI R10, RZ, R5, R10 ;  /* 0x00000005ff0a8219 */ /* 0x000fe8000001160a */
[----:B------:R-:W-:Y:S01]  /*4a90*/  @!P0 SEL R0, R3, R10, !P2 ;  /* 0x0000000a03008207 */ /* 0x000fe20005000000 */
[----:B------:R-:W-:Y:S03]  /*4aa0*/  IMAD.MOV R10, RZ, RZ, -R3 ;  /* 0x000000ffff0a7224 */ /* 0x000fe600078e0a03 */
[----:B------:R-:W-:Y:S01]  /*4ab0*/  @!P0 IADD3 R15, PT, PT, R15, -R0, RZ ;  /* 0x800000000f0f8210 */ /* 0x000fe20007ffe0ff */
[----:B------:R-:W-:Y:S01]  /*4ac0*/  @!P0 IMAD R0, R11, R14, R0 ;  /* 0x0000000e0b008224 */ /* 0x000fe200078e0200 */
[----:B------:R-:W-:Y:S01]  /*4ad0*/  IADD3 R11, PT, PT, -R9, RZ, RZ ;  /* 0x000000ff090b7210 */ /* 0x000fe20007ffe1ff */
[----:B------:R-:W-:Y:S02]  /*4ae0*/  IMAD R13, R2, R10, R13 ;  /* 0x0000000a020d7224 */ /* 0x000fe400078e020d */
[----:B------:R-:W-:Y:S02]  /*4af0*/  @!P0 IMAD R9, R15, R72, R3 ;  /* 0x000000480f098224 */ /* 0x000fe400078e0203 */
[----:B------:R-:W-:Y:S02]  /*4b00*/  @!P0 IMAD.MOV.U32 R3, RZ, RZ, R0 ;  /* 0x000000ffff038224 */ /* 0x000fe400078e0000 */
[----:B------:R-:W-:Y:S02]  /*4b10*/  IMAD R8, R6, R11, R8 ;  /* 0x0000000b06087224 */ /* 0x000fe400078e0208 */
[----:B------:R-:W-:Y:S02]  /*4b20*/  IMAD R13, R3, R2, R13 ;  /* 0x00000002030d7224 */ /* 0x000fe400078e020d */
[----:B------:R-:W-:Y:S02]  /*4b30*/  IMAD R8, R9, R6, R8 ;  /* 0x0000000609087224 */ /* 0x000fe400078e0208 */
.L_x_90:
[----:B------:R-:W-:Y:S05]  /*4b40*/  BRA.U UP1, `(.L_x_91) ;  /* 0x0000000101107547 */ /* 0x000fea000b800000 */
[----:B------:R-:W-:Y:S04]  /*4b50*/  MOV R0, UR6 ;  /* 0x0000000600007c02 */ /* 0x000fe80008000f00 */
[----:B------:R-:W-:Y:S04]  /*4b60*/  SHF.L.U32 R3, R0, 0x1f, RZ ;  /* 0x0000001f00037819 */ /* 0x000fe800000006ff */
[----:B------:R-:W2:Y:S02]  /*4b70*/  SYNCS.PHASECHK.TRANS64.TRYWAIT P0, [UR7+0x1a8], R3 ;  /* 0x0001a803ff0075a7 */ /* 0x000ea40008001107 */
[----:B--2---:R-:W-:Y:S05]  /*4b80*/  @!P0 BRA `(.L_x_92) ;  /* 0x0000005000508947 */ /* 0x004fea0003800000 */
.L_x_91:
[----:B------:R-:W-:Y:S02]  /*4b90*/  R2UR UR19, R21 ;  /* 0x00000000151372ca */ /* 0x000fe400000e0000 */
[----:B------:R-:W-:Y:S02]  /*4ba0*/  R2UR UR18, R20 ;  /* 0x00000000141272ca */ /* 0x000fe400000e0000 */
[----:B------:R-:W-:Y:S02]  /*4bb0*/  ISETP.NE.U32.AND P2, PT, RZ, UR4, PT ;  /* 0x00000004ff007c0c */ /* 0x000fe4000bf45070 */
[----:B------:R-:W-:Y:S02]  /*4bc0*/  SHF.L.U32 R12, R31, 0x1f, RZ ;  /* 0x0000001f1f0c7819 */ /* 0x000fe400000006ff */
[----:B------:R-:W-:Y:S05]  /*4bd0*/  ISETP.NE.AND.EX P2, PT, RZ, UR5, PT, P2 ;  /* 0x00000005ff007c0c */ /* 0x000fea000bf45320 */
[----:B------:R-:W-:Y:S02]  /*4be0*/  USHF.L.U32 UR19, UR19, 0x7, URZ ;  /* 0x0000000713137899 */ /* 0x000fe400080006ff */
[----:B------:R-:W-:Y:S01]  /*4bf0*/  USHF.L.U32 UR18, UR18, 0x7, URZ ;  /* 0x0000000712127899 */ /* 0x000fe200080006ff */
[----:B------:R-:W-:Y:S11]  /*4c00*/  BRA.U !UP3, `(.L_x_93) ;  /* 0x000000010b347547 */ /* 0x000ff6000b800000 */
[----:B------:R-:W-:Y:S01]  /*4c10*/  UPLOP3.LUT UP0, UPT, UPT, UPT, UP2, 0x80, 0x8 ;  /* 0x000000000008789c */ /* 0x000fe20003f0f020 */
[----:B--2---:R-:W-:Y:S02]  /*4c20*/  HFMA2 R0, -RZ, RZ, 0, 5.9604644775390625e-08 ;  /* 0x00000001ff007431 */ /* 0x004fe400000001ff */
[----:B------:R-:W-:Y:S03]  /*4c30*/  IMAD.MOV.U32 R171, RZ, RZ, 0x1 ;  /* 0x00000001ffab7424 */ /* 0x000fe600078e00ff */
[----:B------:R-:W-:Y:S05]  /*4c40*/  PLOP3.LUT P0, PT, PT, PT, UP0, 0x80, 0x8 ;  /* 0x000000000008781c */ /* 0x000fea0003f0f008 */
[----:B------:R-:W2:Y:S01]  /*4c50*/  @UP0 LDCU.64 UR10, c[0x0][0x888] ;  /* 0x00011100ff0a07ac */ /* 0x000ea20008000a00 */
[----:B------:R-:W-:Y:S07]  /*4c60*/  @UP0 UIMAD UR8, UR36, UR4, URZ ;  /* 0x00000004240802a4 */ /* 0x000fee000f8e02ff */
[----:B------:R-:W-:Y:S01]  /*4c70*/  @!P0 PRMT R171, R0, 0x7610, R171 ;  /* 0x0000761000ab8816 */ /* 0x000fe200000000ab */
[----:B--2---:R-:W-:Y:S03]  /*4c80*/  @UP0 UIMAD.WIDE UR10, UR8, 0x4, UR10 ;  /* 0x00000004080a08a5 */ /* 0x004fe6000f8e020a */
[----:B------:R-:W2:Y:S03]  /*4c90*/  @!UP0 LDCU UR8, c[0x0][0x880] ;  /* 0x00011000ff0887ac */ /* 0x000ea60008000800 */
[----:B------:R-:W-:Y:S01]  /*4ca0*/  IMAD.U32 R10, RZ, RZ, UR10 ;  /* 0x0000000aff0a7e24 */ /* 0x000fe2000f8e00ff */
[----:B------:R-:W-:Y:S05]  /*4cb0*/  MOV R11, UR11 ;  /* 0x0000000b000b7c02 */ /* 0x000fea0008000f00 */
[----:B-----5:R3:W5:Y:S02]  /*4cc0*/  @P0 LDG.E R81, desc[UR46][R10.64] ;  /* 0x0000002e0a510981 */ /* 0x020764000c1e1900 */
[----:B--23--:R-:W-:Y:S07]  /*4cd0*/  @!P0 IMAD.U32 R81, RZ, RZ, UR8 ;  /* 0x00000008ff518e24 */ /* 0x00cfee000f8e00ff */
.L_x_93:
[----:B-----5:R-:W-:Y:S01]  /*4ce0*/  @!P2 FSETP.EQ.AND P0, PT, R81, RZ, PT ;  /* 0x000000ff5100a20b */ /* 0x020fe20003f02000 */
[----:B------:R-:W-:Y:S01]  /*4cf0*/  @!UPT UIADD3 URZ, UPT, UPT, URZ, URZ, URZ ;  /* 0x000000fffffff290 */ /* 0x000fe2000fffe0ff */
[----:B------:R-:W-:Y:S11]  /*4d00*/  @!P2 BRA `(.L_x_94) ;  /* 0x000000000014a947 */ /* 0x000ff60003800000 */
[----:B------:R-:W-:Y:S02]  /*4d10*/  LOP3.LUT P2, RZ, R171, 0xff, RZ, 0xc0, !PT ;  /* 0x000000ffabff7812 */ /* 0x000fe4000784c0ff */
[----:B------:R-:W-:Y:S04]  /*4d20*/  PLOP3.LUT P0, PT, PT, PT, UP0, 0x80, 0x8 ;  /* 0x000000000008781c */ /* 0x000fe80003f0f008 */
[----:B------:R-:W-:Y:S07]  /*4d30*/  PLOP3.LUT P0, PT, P0, PT, PT, 0x8, 0x80 ;  /* 0x000000000080781c */ /* 0x000fee000070e170 */
[----:B------:R-:W-:Y:S11]  /*4d40*/  @P2 FSETP.EQ.AND P0, PT, R81, RZ, PT ;  /* 0x000000ff5100220b */ /* 0x000ff60003f02000 */
[----:B------:R-:W-:Y:S02]  /*4d50*/  @!UPT UIADD3 URZ, UPT, UPT, URZ, URZ, URZ ;  /* 0x000000fffffff290 */ /* 0x000fe4000fffe0ff */
.L_x_94:
[----:B------:R-:W3:Y:S01]  /*4d60*/  SYNCS.PHASECHK.TRANS64.TRYWAIT P2, [UR7+0x190], R12 ;  /* 0x0001900cff0075a7 */ /* 0x000ee20008041107 */
[----:B------:R-:W-:Y:S04]  /*4d70*/  ELECT P4, URZ, PT ;  /* 0x0000000000ff782f */ /* 0x000fe80003880000 */
[----:B------:R-:W-:Y:S11]  /*4d80*/  PLOP3.LUT P4, PT, P0, P4, PT, 0xf2, 0x2f ;  /* 0x00000000002f781c */ /* 0x000ff60000789e72 */
[----:B------:R-:W-:Y:S02]  /*4d90*/  @!UPT UIADD3 URZ, UPT, UPT, URZ, URZ, URZ ;  /* 0x000000fffffff290 */ /* 0x000fe4000fffe0ff */
[----:B-1----:R-:W-:Y:S05]  /*4da0*/  @!P4 IADD3 R21, P0, PT, R32, 0x580, RZ ;  /* 0x000005802015c810 */ /* 0x002fea0007f1e0ff */
[----:B------:R-:W-:Y:S01]  /*4db0*/  @!P4 IMAD.X R20, RZ, RZ, R33, P0 ;  /* 0x000000ffff14c224 */ /* 0x000fe200000e0621 */
[----:B---3--:R-:W-:Y:S07]  /*4dc0*/  @!P2 BRA `(.L_x_95) ;  /* 0x0000004c00d8a947 */ /* 0x008fee0003800000 */
.L_x_197:
[----:B------:R-:W3:Y:S01]  /*4dd0*/  LDC.64 R14, c[0x0][0xb10] ;  /* 0x0002c400ff0e7b82 */ /* 0x000ee20000000a00 */
[----:B------:R-:W-:Y:S01]  /*4de0*/  @!P4 R2UR UR8, R20 ;  /* 0x000000001408c2ca */ /* 0x000fe200000e0000 */
[----:B------:R-:W-:Y:S01]  /*4df0*/  VOTEU.ALL UP1, P4 ;  /* 0x0000000000ff7886 */ /* 0x000fe20002020000 */
[----:B------:R-:W-:Y:S01]  /*4e00*/  @!P4 R2UR UR9, R21 ;  /* 0x000000001509c2ca */ /* 0x000fe200000e0000 */
[----:B------:R-:W-:Y:S01]  /*4e10*/  UMOV UR10, 0x0 ;  /* 0x00000000000a7882 */ /* 0x000fe20000000000 */
[----:B------:R-:W-:Y:S03]  /*4e20*/  UMOV UR11, 0x10000000 ;  /* 0x10000000000b7882 */ /* 0x000fe60000000000 */
[----:B------:R-:W5:Y:S01]  /*4e30*/  LDC.64 R10, c[0x0][0xb18] ;  /* 0x0002c600ff0a7b82 */ /* 0x000f620000000a00 */
[----:B------:R-:W-:Y:S01]  /*4e40*/  @!UP1 UIADD3 UR16, UPT, UPT, UR7, 0x400, URZ ;  /* 0x0000040007109890 */ /* 0x000fe2000fffe0ff */
[----:B------:R-:W-:Y:S01]  /*4e50*/  @P3 SHF.R.U32.HI R28, RZ, 0x10, R25 ;  /* 0x00000010ff1c3819 */ /* 0x000fe20000011619 */
[----:B------:R-:W-:Y:S01]  /*4e60*/  VOTEU.ALL UP1, P4 ;  /* 0x0000000000ff7886 */ /* 0x000fe20002020000 */
[----:B------:R-:W-:Y:S01]  /*4e70*/  UMOV UR20, UR36 ;  /* 0x0000002400147c82 */ /* 0x000fe20008000000 */
[----:B------:R-:W-:Y:S03]  /*4e80*/  VIADD R30, R30, 0x1 ;  /* 0x000000011e1e7836 */ /* 0x000fe60000000000 */
[----:B--2---:R-:W2:Y:S01]  /*4e90*/  @!P1 LDC R0, c[0x0][0xb20] ;  /* 0x0002c800ff009b82 */ /* 0x004ea20000000800 */
[----:B------:R-:W-:Y:S01]  /*4ea0*/  IMAD.U32 R21, RZ, RZ, UR8 ;  /* 0x00000008ff157e24 */ /* 0x000fe2000f8e00ff */
[----:B------:R-:W-:Y:S06]  /*4eb0*/  UPRMT UR8, UR37, 0x654, UR17 ;  /* 0x0000065425087896 */ /* 0x000fec0008000011 */
[----:B-1----:R-:W1:Y:S01]  /*4ec0*/  @!P1 LDC R3, c[0x0][0xb0c] ;  /* 0x0002c300ff039b82 */ /* 0x002e620000000800 */
[----:B------:R-:W-:Y:S01]  /*4ed0*/  IMAD.U32 R20, RZ, RZ, UR9 ;  /* 0x00000009ff147e24 */ /* 0x000fe2000f8e00ff */
[----:B------:R-:W-:Y:S04]  /*4ee0*/  @!P4 R2UR UR15, R21 ;  /* 0x00000000150fc2ca */ /* 0x000fe800000e0000 */
[----:B------:R-:W-:Y:S01]  /*4ef0*/  @!P4 R2UR UR14, R20 ;  /* 0x00000000140ec2ca */ /* 0x000fe200000e0000 */
[----:B------:R-:W-:Y:S11]  /*4f00*/  @!P4 IMAD.MOV.U32 R20, RZ, RZ, 0x2000 ;  /* 0x00002000ff14c424 */ /* 0x000ff600078e00ff */
[----:B------:R-:W-:Y:S01]  /*4f10*/  @!UPT UIADD3 URZ, UPT, UPT, URZ, URZ, URZ ;  /* 0x000000fffffff290 */ /* 0x000fe2000fffe0ff */
[----:B------:R1:W-:Y:S01]  /*4f20*/  @!UP1 UTMALDG.3D [UR16], [UR14], desc[UR10] ;  /* 0x00000a100e0095b4 */ /* 0x0003e20008011000 */
[----:B------:R1:W-:Y:S02]  /*4f30*/  @!P4 SYNCS.ARRIVE.TRANS64.RED.A0TR RZ, [UR7+0x180], R20 ;  /* 0x00018014ffffc9a7 */ /* 0x0003e40008300407 */
[----:B-1----:R-:W-:Y:S01]  /*4f40*/  @!P1 ISETP.NE.AND P2, PT, R3, 0x1, PT ;  /* 0x000000010300980c */ /* 0x002fe20003f45270 */
[C---:B---3--:R-:W-:Y:S01]  /*4f50*/  @!P1 IMAD.HI.U32 R14, R13.reuse, R14, RZ ;  /* 0x0000000e0d0e9227 */ /* 0x048fe200078e00ff */
[----:B-----5:R-:W-:Y:S03]  /*4f60*/  @!P1 ISETP.NE.AND P0, PT, R10, 0x1, PT ;  /* 0x000000010a00980c */ /* 0x020fe60003f05270 */
[C---:B------:R-:W-:Y:S01]  /*4f70*/  @!P1 IMAD.HI.U32 R11, R8.reuse, R11, RZ ;  /* 0x0000000b080b9227 */ /* 0x040fe200078e00ff */
[----:B------:R-:W-:Y:S04]  /*4f80*/  @!P1 SHF.R.U32.HI R14, RZ, R15, R14 ;  /* 0x0000000fff0e9219 */ /* 0x000fe8000001160e */
[----:B--2---:R-:W-:Y:S01]  /*4f90*/  @!P1 SHF.R.U32.HI R9, RZ, R0, R11 ;  /* 0x00000000ff099219 */ /* 0x004fe2000001160b */
[----:B------:R-:W-:Y:S01]  /*4fa0*/  SYNCS.ARRIVE.TRANS64.RED.A1T0 RZ, [UR8], RZ ;  /* 0x000000ffffff79a7 */ /* 0x000fe20008100408 */
[----:B------:R-:W-:Y:S02]  /*4fb0*/  @!P1 SEL R14, R13, R14, !P2 ;  /* 0x0000000e0d0e9207 */ /* 0x000fe40005000000 */
[----:B------:R-:W-:Y:S01]  /*4fc0*/  @!P1 SEL R9, R8, R9, !P0 ;  /* 0x0000000908099207 */ /* 0x000fe20004000000 */
[----:B------:R-:W1:Y:S04]  /*4fd0*/  SYNCS.PHASECHK.TRANS64.TRYWAIT P5, [UR7+0x198], R12 ;  /* 0x0001980cff0075a7 */ /* 0x000e6800080a1107 */
[----:B------:R-:W-:Y:S02]  /*4fe0*/  @!P1 IMAD.IADD R0, R9, 0x1, -R14 ;  /* 0x0000000109009824 */ /* 0x000fe400078e0a0e */
[----:B------:R-:W-:Y:S02]  /*4ff0*/  @!P1 IMAD.IADD R9, R14, 0x1, -R9 ;  /* 0x000000010e099824 */ /* 0x000fe400078e0a09 */
[----:B------:R-:W-:Y:S02]  /*5000*/  @!P1 IMAD R13, R0, R3, R13 ;  /* 0x00000003000d9224 */ /* 0x000fe400078e020d */
[----:B------:R-:W-:Y:S01]  /*5010*/  @!P1 IMAD R8, R9, R10, R8 ;  /* 0x0000000a09089224 */ /* 0x000fe200078e0208 */
[----:B-1----:R-:W-:Y:S06]  /*5020*/  @!P5 BRA `(.L_x_96) ;  /* 0x0000004c0058d947 */ /* 0x002fec0003800000 */
.L_x_199:
[----:B-1----:R-:W-:Y:S01]  /*5030*/  @!P4 IADD3 R3, P0, PT, R32, 0x580, RZ ;  /* 0x000005802003c810 */ /* 0x002fe20007f1e0ff */
[----:B------:R-:W-:Y:S01]  /*5040*/  VOTEU.ALL UP1, P4 ;  /* 0x0000000000ff7886 */ /* 0x000fe20002020000 */
[----:B------:R-:W-:Y:S01]  /*5050*/  UMOV UR20, 0x0 ;  /* 0x0000000000147882 */ /* 0x000fe20000000000 */
[----:B------:R-:W-:Y:S01]  /*5060*/  UMOV UR21, 0x10000000 ;  /* 0x1000000000157882 */ /* 0x000fe20000000000 */
[----:B------:R-:W-:Y:S01]  /*5070*/  @!P4 R2UR UR9, R3 ;  /* 0x000000000309c2ca */ /* 0x000fe200000e0000 */
[----:B------:R-:W-:Y:S01]  /*5080*/  @!P4 IMAD.X R0, RZ, RZ, R33, P0 ;  /* 0x000000ffff00c224 */ /* 0x000fe200000e0621 */
[----:B------:R-:W-:Y:S01]  /*5090*/  @!UP1 UIADD3 UR10, UPT, UPT, UR18, 0x40, URZ ;  /* 0x00000040120a9890 */ /* 0x000fe2000fffe0ff */
[----:B------:R-:W-:Y:S01]  /*50a0*/  ISETP.NE.AND P0, PT, R30, 0x2, PT ;  /* 0x000000021e00780c */ /* 0x000fe20003f05270 */
[----:B------:R-:W-:Y:S01]  /*50b0*/  UMOV UR11, UR19 ;  /* 0x00000013000b7c82 */ /* 0x000fe20008000000 */
[----:B------:R-:W-:Y:S01]  /*50c0*/  UMOV UR12, UR36 ;  /* 0x00000024000c7c82 */ /* 0x000fe20008000000 */
[----:B------:R-:W-:Y:S01]  /*50d0*/  @!P4 R2UR UR8, R0 ;  /* 0x000000000008c2ca */ /* 0x000fe200000e0000 */
[----:B------:R-:W-:Y:S01]  /*50e0*/  IMAD.IADD R20, R8, 0x1, R147 ;  /* 0x0000000108147824 */ /* 0x000fe200078e0293 */
[----:B------:R-:W-:Y:S01]  /*50f0*/  @P3 R2UR UR36, R28 ;  /* 0x000000001c2432ca */ /* 0x000fe200000e0000 */
[----:B------:R-:W-:Y:S01]  /*5100*/  IMAD.IADD R21, R13, 0x1, R170 ;  /* 0x000000010d157824 */ /* 0x000fe200078e02aa */
[----:B------:R-:W-:Y:S02]  /*5110*/  SEL R0, RZ, 0x1, P0 ;  /* 0x00000001ff007807 */ /* 0x000fe40000000000 */
[----:B------:R-:W-:Y:S01]  /*5120*/  LOP3.LUT R31, R31, 0x1, RZ, 0x3c, !PT ;  /* 0x000000011f1f7812 */ /* 0x000fe200078e3cff */
[----:B------:R-:W-:Y:S01]  /*5130*/  IMAD.U32 R10, RZ, RZ, UR9 ;  /* 0x00000009ff0a7e24 */ /* 0x000fe2000f8e00ff */
[----:B------:R-:W-:Y:S01]  /*5140*/  @!UP1 UIADD3 UR9, UPT, UPT, UR7, 0x188, URZ ;  /* 0x0000018807099890 */ /* 0x000fe2000fffe0ff */
[----:B------:R-:W-:Y:S02]  /*5150*/  LOP3.LUT R29, R29, R0, RZ, 0x3c, !PT ;  /* 0x000000001d1d7212 */ /* 0x000fe400078e3cff */
[----:B------:R-:W-:Y:S02]  /*5160*/  SEL R30, R30, RZ, P0 ;  /* 0x000000ff1e1e7207 */ /* 0x000fe40000000000 */
[----:B------:R-:W-:Y:S01]  /*5170*/  IMAD.U32 R11, RZ, RZ, UR8 ;  /* 0x00000008ff0b7e24 */ /* 0x000fe2000f8e00ff */
[----:B------:R-:W-:Y:S01]  /*5180*/  @!P4 R2UR UR14, R10 ;  /* 0x000000000a0ec2ca */ /* 0x000fe200000e0000 */
[----:B------:R-:W-:Y:S01]  /*5190*/  @!UP1 UIADD3 UR8, UPT, UPT, UR7, 0x2400, URZ ;  /* 0x0000240007089890 */ /* 0x000fe2000fffe0ff */
[----:B------:R-:W-:Y:S02]  /*51a0*/  VOTEU.ALL UP1, P4 ;  /* 0x0000000000ff7886 */ /* 0x000fe40002020000 */
[----:B------:R-:W-:Y:S11]  /*51b0*/  @!P4 R2UR UR15, R11 ;  /* 0x000000000b0fc2ca */ /* 0x000ff600000e0000 */
[----:B------:R-:W-:Y:S02]  /*51c0*/  @!UPT UIADD3 URZ, UPT, UPT, URZ, URZ, URZ ;  /* 0x000000fffffff290 */ /* 0x000fe4000fffe0ff */
[----:B------:R2:W-:Y:S01]  /*51d0*/  @!UP1 UTMALDG.3D [UR8], [UR14], desc[UR20] ;  /* 0x000014080e0095b4 */ /* 0x0005e20008011000 */
[----:B------:R2:W-:Y:S01]  /*51e0*/  @!P4 SYNCS.ARRIVE.TRANS64.RED.A0TR RZ, [UR7+0x188], R23 ;  /* 0x00018817ffffc9a7 */ /* 0x0005e20008300407 */
[----:B------:R-:W-:Y:S01]  /*51f0*/  UPLOP3.LUT UP1, UPT, UPT, UPT, UPT, 0x80, 0x8 ;  /* 0x000000000008789c */ /* 0x000fe20003f2f070 */
[----:B------:R-:W-:Y:S01]  /*5200*/  SYNCS.ARRIVE.TRANS64.RED.A1T0 RZ, [UR13], RZ ;  /* 0x000000ffffff79a7 */ /* 0x000fe2000810040d */
[----:B------:R-:W-:Y:S09]  /*5210*/  @P3 BRA `(.L_x_97) ;  /* 0xfffffff400503947 */ /* 0x000ff2000383ffff */
[----:B------:R-:W-:-:S04]  /*5220*/  SHF.L.U32 R3, R31, 0x1f, RZ ;  /* 0x0000001f1f037819 */ /* 0x000fc800000006ff */
[----:B------:R-:W1:Y:S02]  /*5230*/  SYNCS.PHASECHK.TRANS64.TRYWAIT P0, [UR7+0x190], R3 ;  /* 0x00019003ff0075a7 */ /* 0x000e640008001107 */
[----:B-1----:R-:W-:Y:S05]  /*5240*/  @!P0 BRA `(.L_x_98) ;  /* 0x0000004800e88947 */ /* 0x002fea0003800000 */
.L_x_201:
[----:B-1----:R-:W-:-:S07]  /*5250*/  MOV R0, UR7 ;  /* 0x0000000700007c02 */ /* 0x002fce0008000f00 */
.L_x_99:
[----:B-1----:R-:W-:-:S04]  /*5260*/  SHF.L.U32 R3, R31, 0x1f, RZ ;  /* 0x0000001f1f037819 */ /* 0x002fc800000006ff */
[----:B------:R1:W3:Y:S03]  /*5270*/  SYNCS.PHASECHK.TRANS64.TRYWAIT P0, [R0+URZ+0x198], R3 ;  /* 0x00019803000075a7 */ /* 0x0002e600080011ff */
[----:B---3--:R-:W-:Y:S05]  /*5280*/  @!P0 NANOSLEEP.SYNCS 0x989680 ;  /* 0x009896800000895d */ /* 0x008fea0003900000 */
[----:B------:R-:W3:Y:S02]  /*5290*/  @!P0 SYNCS.PHASECHK.TRANS64 P0, [R0+URZ+0x198], R3 ;  /* 0x00019803000085a7 */ /* 0x000ee400080010ff */
[----:B--23--:R-:W-:Y:S05]  /*52a0*/  @P0 EXIT ;  /* 0x000000000000094d */ /* 0x00cfea0003800000 */
[----:B------:R-:W-:Y:S05]  /*52b0*/  BRA `(.L_x_99) ;  /* 0xfffffffc00e87947 */ /* 0x000fea000383ffff */
.L_x_88:
[----:B------:R-:W-:-:S06]  /*52c0*/  UISETP.GE.AND UP1, UPT, UR8, 0x4, UPT ;  /* 0x000000040800788c */ /* 0x000fcc000bf26270 */
[----:B------:R-:W-:-:S13]  /*52d0*/  PLOP3.LUT P0, PT, PT, PT, UP1, 0x80, 0x8 ;  /* 0x000000000008781c */ /* 0x000fda0003f0f018 */
[----:B------:R-:W-:Y:S05]  /*52e0*/  @!P0 EXIT ;  /* 0x000000000000894d */ /* 0x000fea0003800000 */
[----:B------:R-:W-:Y:S01]  /*52f0*/  BAR.SYNC.DEFER_BLOCKING 0x6, 0xa0 ;  /* 0x0182800000007b1d */ /* 0x000fe20000010000 */
[C---:B------:R-:W-:Y:S01]  /*5300*/  IMAD.SHL.U32 R3, R189.reuse, 0x40, RZ ;  /* 0x00000040bd037824 */ /* 0x040fe200078e00ff */
[C---:B------:R-:W-:Y:S01]  /*5310*/  LOP3.LUT R193, R189.reuse, 0x60, RZ, 0xc0, !PT ;  /* 0x00000060bdc17812 */ /* 0x040fe200078ec0ff */
[C---:B------:R-:W-:Y:S01]  /*5320*/  IMAD.SHL.U32 R172, R189.reuse, 0x8, RZ ;  /* 0x00000008bdac7824 */ /* 0x040fe200078e00ff */
[C---:B------:R-:W-:Y:S01]  /*5330*/  LOP3.LUT R191, R189.reuse, 0x2, RZ, 0xc0, !PT ;  /* 0x00000002bdbf7812 */ /* 0x040fe200078ec0ff */
[----:B------:R-:W-:Y:S01]  /*5340*/  IMAD.U32 R79, R189, 0x10000, RZ ;  /* 0x00010000bd4f7824 */ /* 0x000fe200078e00ff */
[----:B------:R-:W-:Y:S02]  /*5350*/  UMOV UR49, 0x400 ;  /* 0x0000040000317882 */ /* 0x000fe40000000000 */
[----:B------:R-:W1:Y:S01]  /*5360*/  LDC R177, c[0x0][0x370] ;  /* 0x0000dc00ffb17b82 */ /* 0x000e620000000800 */
[----:B------:R-:W-:Y:S01]  /*5370*/  ULEA UR49, UR37, UR49, 0x18 ;  /* 0x0000003125317291 */ /* 0x000fe2000f8ec0ff */
[----:B------:R-:W-:Y:S01]  /*5380*/  LOP3.LUT R5, R3, 0x180, RZ, 0xc0, !PT ;  /* 0x0000018003057812 */ /* 0x000fe200078ec0ff */
[----:B------:R-:W-:Y:S01]  /*5390*/  HFMA2 R195, -RZ, RZ, 0, 0 ;  /* 0x00000000ffc37431 */ /* 0x000fe200000001ff */
[----:B------:R-:W-:Y:S01]  /*53a0*/  LOP3.LUT R79, R79, 0x600000, RZ, 0xc0, !PT ;  /* 0x006000004f4f7812 */ /* 0x000fe200078ec0ff */
[----:B------:R-:W-:Y:S01]  /*53b0*/  UIADD3 UR4, UPT, UPT, UR49, 0x4400, URZ ;  /* 0x0000440031047890 */ /* 0x000fe2000fffe0ff */
[----:B------:R-:W-:Y:S01]  /*53c0*/  LOP3.LUT R172, R5, 0x30, R172, 0xf8, !PT ;  /* 0x0000003005ac7812 */ /* 0x000fe200078ef8ac */
[----:B------:R-:W-:Y:S01]  /*53d0*/  IMAD.MOV.U32 R76, RZ, RZ, RZ ;  /* 0x000000ffff4c7224 */ /* 0x000fe200078e00ff */
[----:B------:R-:W2:Y:S01]  /*53e0*/  LDC R74, c[0x0][0xb0c] ;  /* 0x0002c300ff4a7b82 */ /* 0x000ea20000000800 */
[----:B------:R-:W-:-:S02]  /*53f0*/  LOP3.LUT R189, R189, 0x4, RZ, 0xc0, !PT ;  /* 0x00000004bdbd7812 */ /* 0x000fc400078ec0ff */
[----:B------:R-:W-:Y:S02]  /*5400*/  CS2R R182, SRZ ;  /* 0x0000000000b67805 */ /* 0x000fe4000001ff00 */
[----:B------:R-:W-:Y:S02]  /*5410*/  LOP3.LUT R172, R172, 0x1e40, R3, 0xf8, !PT ;  /* 0x00001e40acac7812 */ /* 0x000fe400078ef803 */
[----:B------:R-:W-:Y:S02]  /*5420*/  CS2R R180, SRZ ;  /* 0x0000000000b47805 */ /* 0x000fe4000001ff00 */
[----:B------:R-:W-:Y:S01]  /*5430*/  IADD3 R188, PT, PT, -R189, 0x2, RZ ;  /* 0x00000002bdbc7810 */ /* 0x000fe20007ffe1ff */
[----:B------:R-:W-:Y:S01]  /*5440*/  IMAD.MOV R176, RZ, RZ, -R191 ;  /* 0x000000ffffb07224 */ /* 0x000fe200078e0abf */
[----:B------:R-:W-:Y:S01]  /*5450*/  MOV R192, UR4 ;  /* 0x0000000400c07c02 */ /* 0x000fe20008000f00 */
[----:B------:R-:W4:Y:S01]  /*5460*/  LDC R174, c[0x0][0xb20] ;  /* 0x0002c800ffae7b82 */ /* 0x000f220000000800 */
[----:B------:R-:W3:Y:S01]  /*5470*/  LDS R0, [UR49+0x260] ;  /* 0x00026031ff007984 */ /* 0x000ee20008000800 */
[----:B------:R-:W-:Y:S01]  /*5480*/  VIADD R190, R172, UR49 ;  /* 0x00000031acbe7c36 */ /* 0x000fe20008000000 */
[----:B------:R-:W1:Y:S01]  /*5490*/  LDCU.64 UR52, c[0x0][0x348] ;  /* 0x00006900ff3477ac */ /* 0x000e620008000a00 */
[----:B------:R-:W-:-:S02]  /*54a0*/  IMAD.MOV R175, RZ, RZ, -R189 ;  /* 0x000000ffffaf7224 */ /* 0x000fc400078e0abd */
[----:B------:R-:W-:Y:S01]  /*54b0*/  VIADD R190, R190, 0x400 ;  /* 0x00000400bebe7836 */ /* 0x000fe20000000000 */
[----:B------:R-:W1:Y:S01]  /*54c0*/  LDCU.64 UR38, c[0x0][0x888] ;  /* 0x00011100ff2677ac */ /* 0x000e620008000a00 */
[----:B------:R-:W1:Y:S01]  /*54d0*/  LDC R73, c[0x0][0xb30] ;  /* 0x0002cc00ff497b82 */ /* 0x000e620000000800 */
[----:B------:R-:W1:Y:S01]  /*54e0*/  LDCU.64 UR44, c[0x0][0x890] ;  /* 0x00011200ff2c77ac */ /* 0x000e620008000a00 */
[----:B------:R-:W-:-:S06]  /*54f0*/  UIADD3 UR48, UPT, UPT, UR49, 0x400, URZ ;  /* 0x0000040031307890 */ /* 0x000fcc000fffe0ff */
[----:B------:R-:W1:Y:S08]  /*5500*/  LDC.64 R168, c[0x0][0xb10] ;  /* 0x0002c400ffa87b82 */ /* 0x000e700000000a00 */
[----:B------:R-:W1:Y:S08]  /*5510*/  LDC.64 R70, c[0x0][0xb18] ;  /* 0x0002c600ff467b82 */ /* 0x000e700000000a00 */
[----:B------:R-:W1:Y:S08]  /*5520*/  LDC.64 R68, c[0x0][0xb28] ;  /* 0x0002ca00ff447b82 */ /* 0x000e700000000a00 */
[----:B------:R-:W1:Y:S01]  /*5530*/  LDC.64 R166, c[0x0][0x8b0] ;  /* 0x00022c00ffa67b82 */ /* 0x000e620000000a00 */
[----:B---3--:R-:W-:-:S07]  /*5540*/  IMAD.IADD R79, R0, 0x1, R79 ;  /* 0x00000001004f7824 */ /* 0x008fce00078e024f */
[----:B------:R-:W3:Y:S08]  /*5550*/  LDC.64 R164, c[0x0][0x8a8] ;  /* 0x00022a00ffa47b82 */ /* 0x000ef00000000a00 */
[----:B--2-4-:R-:W1:Y:S02]  /*5560*/  LDC R178, c[0x0][0x374] ;  /* 0x0000dd00ffb27b82 */ /* 0x014e640000000800 */
.L_x_126:
[C---:B------:R-:W-:Y:S02]  /*5570*/  LEA R0, R195.reuse, UR49, 0x3 ;  /* 0x00000031c3007c11 */ /* 0x040fe4000f8e18ff */
[----:B------:R-:W-:Y:S02]  /*5580*/  SHF.L.U32 R3, R182, 0x1f, RZ ;  /* 0x0000001fb6037819 */ /* 0x000fe400000006ff */
[----:B------:R-:W-:Y:S02]  /*5590*/  LEA R16, R195, UR49, 0x4 ;  /* 0x00000031c3107c11 */ /* 0x000fe4000f8e20ff */
[----:B------:R-:W2:Y:S02]  /*55a0*/  SYNCS.PHASECHK.TRANS64.TRYWAIT P0, [R0+URZ+0x1b0], R3 ;  /* 0x0001b003000075a7 */ /* 0x000ea400080011ff */
[----:B-12---:R-:W-:Y:S05]  /*55b0*/  @!P0 BRA `(.L_x_100) ;  /* 0x0000004800248947 */ /* 0x006fea0003800000 */
.L_x_202:
[----:B------:R-:W4:Y:S01]  /*55c0*/  LDC.64 R12, c[0x0][0xb10] ;  /* 0x0002c400ff0c7b82 */ /* 0x000f220000000a00 */
[----:B------:R-:W3:Y:S01]  /*55d0*/  LDS.128 R16, [R16+0x240] ;  /* 0x0002400010107984 */ /* 0x000ee20000000c00 */
[----:B-1----:R-:W-:Y:S01]  /*55e0*/  ISETP.NE.AND P1, PT, R73, 0x1, PT ;  /* 0x000000014900780c */ /* 0x002fe20003f25270 */
[----:B--2---:R-:W-:Y:S01]  /*55f0*/  VIADD R0, R0, 0x1c0 ;  /* 0x000001c000007836 */ /* 0x004fe20000000000 */
[----:B------:R-:W-:Y:S04]  /*5600*/  ISETP.GE.AND P0, PT, R72, 0x1, PT ;  /* 0x000000014800780c */ /* 0x000fe80003f06270 */
[----:B------:R-:W1:Y:S01]  /*5610*/  LDC.64 R10, c[0x0][0xb18] ;  /* 0x0002c600ff0a7b82 */ /* 0x000e620000000a00 */
[----:B------:R-:W-:Y:S01]  /*5620*/  PRMT R0, RZ, 0x654, R0 ;  /* 0x00000654ff007816 */ /* 0x000fe20000000000 */
[----:B------:R-:W-:Y:S01]  /*5630*/  @!PT LDS RZ, [RZ] ;  /* 0x00000000fffff984 */ /* 0x000fe20000000800 */
[----:B------:R-:W-:Y:S01]  /*5640*/  @!PT LDS RZ, [RZ] ;  /* 0x00000000fffff984 */ /* 0x000fe20000000800 */
[----:B------:R-:W-:Y:S01]  /*5650*/  @!PT LDS RZ, [RZ] ;  /* 0x00000000fffff984 */ /* 0x000fe20000000800 */
[----:B------:R-:W-:Y:S01]  /*5660*/  @!PT LDS RZ, [RZ] ;  /* 0x00000000fffff984 */ /* 0x000fe20000000800 */
[----:B------:R2:W-:Y:S06]  /*5670*/  MEMBAR.ALL.CTA ;  /* 0x0000000000007992 */ /* 0x0005ec0000008000 */
[----:B--2---:R-:W2:Y:S01]  /*5680*/  FENCE.VIEW.ASYNC.S ;  /* 0x00000000000073c6 */ /* 0x004ea20000000000 */
[----:B------:R-:W1:Y:S08]  /*5690*/  @!P1 LDC R14, c[0x0][0xb20] ;  /* 0x0002c800ff0e9b82 */ /* 0x000e700000000800 */
[----:B------:R-:W1:Y:S01]  /*56a0*/  @!P1 LDC R9, c[0x0][0xb0c] ;  /* 0x0002c300ff099b82 */ /* 0x000e620000000800 */
[----:B--2---:R2:W-:Y:S01]  /*56b0*/  SYNCS.ARRIVE.TRANS64.RED.A1T0 RZ, [R0+URZ], RZ ;  /* 0x000000ff00ff79a7 */ /* 0x0045e200081004ff */
[----:B---3--:R-:W-:Y:S04]  /*56c0*/  LOP3.LUT P4, RZ, R18, 0x1, RZ, 0xc0, !PT ;  /* 0x0000000112ff7812 */ /* 0x008fe8000788c0ff */
[----:B------:R-:W-:Y:S09]  /*56d0*/  P2R R194, PR, RZ, 0x10 ;  /* 0x00000010ffc27803 */ /* 0x000ff20000000000 */
[----:B------:R-:W-:Y:S02]  /*56e0*/  @P4 MOV R77, R16 ;  /* 0x00000010004d4202 */ /* 0x000fe40000000f00 */
[----:B------:R-:W-:Y:S01]  /*56f0*/  @P4 LOP3.LUT R75, R17, 0xffff, RZ, 0xc0, !PT ;  /* 0x0000ffff114b4812 */ /* 0x000fe200078ec0ff */
[----:B--2-4-:R-:W-:Y:S06]  /*5700*/  @!P0 BRA `(.L_x_101) ;  /* 0x0000000000a48947 */ /* 0x014fec0003800000 */
[----:B------:R-:W-:Y:S01]  /*5710*/  IMAD.HI.U32 R23, R178, R71, RZ ;  /* 0x00000047b2177227 */ /* 0x000fe200078e00ff */
[----:B------:R-:W-:Y:S02]  /*5720*/  ISETP.NE.AND P0, PT, R70, 0x1, PT ;  /* 0x000000014600780c */ /* 0x000fe40003f05270 */
[----:B------:R-:W-:Y:S01]  /*5730*/  ISETP.NE.AND P2, PT, R72, 0x1, PT ;  /* 0x000000014800780c */ /* 0x000fe20003f45270 */
[----:B------:R-:W-:Y:S01]  /*5740*/  IMAD.HI.U32 R22, R177, R168, RZ ;  /* 0x000000a8b1167227 */ /* 0x000fe200078e00ff */
[----:B------:R-:W-:Y:S02]  /*5750*/  SHF.R.U32.HI R23, RZ, R174, R23 ;  /* 0x000000aeff177219 */ /* 0x000fe40000011617 */
[----:B------:R-:W-:Y:S01]  /*5760*/  ISETP.NE.AND P3, PT, R74, 0x1, PT ;  /* 0x000000014a00780c */ /* 0x000fe20003f65270 */
[----:B------:R-:W-:Y:S01]  /*5770*/  IMAD.HI.U32 R26, R77, R168, RZ ;  /* 0x000000a84d1a7227 */ /* 0x000fe200078e00ff */
[----:B------:R-:W-:Y:S02]  /*5780*/  SHF.R.U32.HI R22, RZ, R169, R22 ;  /* 0x000000a9ff167219 */ /* 0x000fe40000011616 */
[----:B------:R-:W-:Y:S01]  /*5790*/  SEL R3, R178, R23, !P0 ;  /* 0x00000017b2037207 */ /* 0x000fe20004000000 */
[----:B------:R-:W-:Y:S01]  /*57a0*/  IMAD.HI.U32 R23, R75, R71, RZ ;  /* 0x000000474b177227 */ /* 0x000fe200078e00ff */
[----:B------:R-:W-:Y:S02]  /*57b0*/  SEL R7, R177, R22, !P3 ;  /* 0x00000016b1077207 */ /* 0x000fe40005800000 */
[----:B------:R-:W-:Y:S01]  /*57c0*/  SHF.R.U32.HI R26, RZ, R169, R26 ;  /* 0x000000a9ff1a7219 */ /* 0x000fe2000001161a */
[-C--:B------:R-:W-:Y:S04]  /*57d0*/  IMAD.HI.U32 R22, R3, R68.reuse, RZ ;  /* 0x0000004403167227 */ /* 0x080fe800078e00ff */
[----:B------:R-:W-:Y:S01]  /*57e0*/  IMAD.HI.U32 R24, R7, R68, RZ ;  /* 0x0000004407187227 */ /* 0x000fe200078e00ff */
[-C--:B------:R-:W-:Y:S02]  /*57f0*/  @P2 SHF.R.U32.HI R3, RZ, R69.reuse, R22 ;  /* 0x00000045ff032219 */ /* 0x080fe40000011616 */
[----:B------:R-:W-:Y:S02]  /*5800*/  SHF.R.U32.HI R22, RZ, R174, R23 ;  /* 0x000000aeff167219 */ /* 0x000fe40000011617 */
[----:B------:R-:W-:Y:S01]  /*5810*/  @P2 SHF.R.U32.HI R7, RZ, R69, R24 ;  /* 0x00000045ff072219 */ /* 0x000fe20000011618 */
[C---:B------:R-:W-:Y:S01]  /*5820*/  IMAD R2, R72.reuse, R3, RZ ;  /* 0x0000000348027224 */ /* 0x040fe200078e02ff */
[----:B------:R-:W-:Y:S02]  /*5830*/  SEL R5, R75, R22, !P0 ;  /* 0x000000164b057207 */ /* 0x000fe40004000000 */
[----:B------:R-:W-:Y:S01]  /*5840*/  SEL R3, R77, R26, !P3 ;  /* 0x0000001a4d037207 */ /* 0x000fe20005800000 */
[----:B------:R-:W-:Y:S01]  /*5850*/  IMAD R4, R72, R7, RZ ;  /* 0x0000000748047224 */ /* 0x000fe200078e02ff */
[C---:B------:R-:W-:Y:S01]  /*5860*/  ISETP.GE.AND P0, PT, R5.reuse, R2, PT ;  /* 0x000000020500720c */ /* 0x040fe20003f06270 */
[----:B------:R-:W-:Y:S03]  /*5870*/  IMAD.HI.U32 R6, R5, R68, RZ ;  /* 0x0000004405067227 */ /* 0x000fe600078e00ff */
[----:B------:R-:W-:Y:S01]  /*5880*/  ISETP.GE.OR P0, PT, R3, R4, P0 ;  /* 0x000000040300720c */ /* 0x000fe20000706670 */
[----:B------:R-:W-:Y:S01]  /*5890*/  IMAD.MOV R4, RZ, RZ, -R3 ;  /* 0x000000ffff047224 */ /* 0x000fe200078e0a03 */
[-C--:B------:R-:W-:Y:S03]  /*58a0*/  SHF.R.U32.HI R6, RZ, R69.reuse, R6 ;  /* 0x00000045ff067219 */ /* 0x080fe60000011606 */
[----:B------:R-:W-:Y:S01]  /*58b0*/  IMAD R77, R74, R4, R77 ;  /* 0x000000044a4d7224 */ /* 0x000fe200078e024d */
[----:B------:R-:W-:Y:S05]  /*58c0*/  SEL R15, R5, R6, !P2 ;  /* 0x00000006050f7207 */ /* 0x000fea0005000000 */
[----:B------:R-:W-:Y:S02]  /*58d0*/  IMAD.MOV R6, RZ, RZ, -R15 ;  /* 0x000000ffff067224 */ /* 0x000fe400078e0a0f */
[C---:B------:R-:W-:Y:S04]  /*58e0*/  @!P0 IMAD.HI.U32 R2, R3.reuse, R68, RZ ;  /* 0x0000004403028227 */ /* 0x040fe800078e00ff */
[----:B------:R-:W-:Y:S01]  /*58f0*/  IMAD R6, R72, R6, R5 ;  /* 0x0000000648067224 */ /* 0x000fe200078e0205 */
[----:B------:R-:W-:Y:S04]  /*5900*/  @!P0 SHF.R.U32.HI R2, RZ, R69, R2 ;  /* 0x00000045ff028219 */ /* 0x000fe80000011602 */
[----:B------:R-:W-:Y:S02]  /*5910*/  @!P0 SEL R0, R3, R2, !P2 ;  /* 0x0000000203008207 */ /* 0x000fe40005000000 */
[----:B------:R-:W-:Y:S02]  /*5920*/  IADD3 R2, PT, PT, -R5, RZ, RZ ;  /* 0x000000ff05027210 */ /* 0x000fe40007ffe1ff */
[----:B------:R-:W-:Y:S01]  /*5930*/  @!P0 IADD3 R8, PT, PT, R15, -R0, RZ ;  /* 0x800000000f088210 */ /* 0x000fe20007ffe0ff */
[----:B------:R-:W-:Y:S02]  /*5940*/  @!P0 IMAD R0, R7, R6, R0 ;  /* 0x0000000607008224 */ /* 0x000fe400078e0200 */
[----:B------:R-:W-:Y:S02]  /*5950*/  IMAD R75, R70, R2, R75 ;  /* 0x00000002464b7224 */ /* 0x000fe400078e024b */
[----:B------:R-:W-:Y:S02]  /*5960*/  @!P0 IMAD R5, R8, R72, R3 ;  /* 0x0000004808058224 */ /* 0x000fe400078e0203 */
[----:B------:R-:W-:Y:S04]  /*5970*/  @!P0 IMAD.MOV.U32 R3, RZ, RZ, R0 ;  /* 0x000000ffff038224 */ /* 0x000fe800078e0000 */
[----:B------:R-:W-:Y:S02]  /*5980*/  IMAD R77, R3, R74, R77 ;  /* 0x0000004a034d7224 */ /* 0x000fe400078e024d */
[----:B------:R-:W-:Y:S07]  /*5990*/  IMAD R75, R5, R70, R75 ;  /* 0x00000046054b7224 */ /* 0x000fee00078e024b */
.L_x_101:
[----:B-1----:R-:W-:Y:S01]  /*59a0*/  @!P1 ISETP.NE.AND P0, PT, R10, 0x1, PT ;  /* 0x000000010a00980c */ /* 0x002fe20003f05270 */
[----:B------:R-:W-:Y:S01]  /*59b0*/  @!P1 IMAD.HI.U32 R0, R77, R12, RZ ;  /* 0x0000000c4d009227 */ /* 0x000fe200078e00ff */
[----:B------:R-:W-:Y:S01]  /*59c0*/  @!P1 ISETP.NE.AND P2, PT, R9, 0x1, PT ;  /* 0x000000010900980c */ /* 0x000fe20003f45270 */
[----:B------:R-:W-:Y:S01]  /*59d0*/  ULOP3.LUT UP0, URZ, UR48, 0x1b0, URZ, 0xc0, !UPT ;  /* 0x000001b030ff7892 */ /* 0x000fe2000f80c0ff */
[----:B------:R-:W-:Y:S01]  /*59e0*/  R2UR UR42, R21 ;  /* 0x00000000152a72ca */ /* 0x000fe200000e0000 */
[----:B------:R-:W-:Y:S01]  /*59f0*/  @!P1 IMAD.HI.U32 R3, R75, R11, RZ ;  /* 0x0000000b4b039227 */ /* 0x000fe200078e00ff */
[----:B------:R-:W-:Y:S02]  /*5a00*/  @!P1 SHF.R.U32.HI R0, RZ, R13, R0 ;  /* 0x0000000dff009219 */ /* 0x000fe40000011600 */
[----:B------:R-:W-:Y:S01]  /*5a10*/  R2UR UR41, R20 ;  /* 0x00000000142972ca */ /* 0x000fe200000e0000 */
[----:B------:R-:W-:Y:S01]  /*5a20*/  VIADD R195, R195, 0x1 ;  /* 0x00000001c3c37836 */ /* 0x000fe20000000000 */
[----:B------:R-:W-:Y:S02]  /*5a30*/  @!P1 SHF.R.U32.HI R2, RZ, R14, R3 ;  /* 0x0000000eff029219 */ /* 0x000fe40000011603 */
[----:B------:R-:W-:Y:S02]  /*5a40*/  @!P1 SEL R3, R77, R0, !P2 ;  /* 0x000000004d039207 */ /* 0x000fe40005000000 */
[----:B------:R-:W-:Y:S02]  /*5a50*/  @!P1 SEL R2, R75, R2, !P0 ;  /* 0x000000024b029207 */ /* 0x000fe40004000000 */
[----:B------:R-:W-:Y:S01]  /*5a60*/  @P4 SHF.R.U32.HI R179, RZ, 0x10, R17 ;  /* 0x00000010ffb34819 */ /* 0x000fe20000011611 */
[----:B------:R-:W-:Y:S02]  /*5a70*/  USHF.L.U32 UR42, UR42, 0x7, URZ ;  /* 0x000000072a2a7899 */ /* 0x000fe400080006ff */
[----:B------:R-:W-:Y:S02]  /*5a80*/  @!P1 IMAD.IADD R0, R2, 0x1, -R3 ;  /* 0x0000000102009824 */ /* 0x000fe400078e0a03 */
[----:B------:R-:W-:Y:S01]  /*5a90*/  @!P1 IMAD.IADD R2, R3, 0x1, -R2 ;  /* 0x0000000103029824 */ /* 0x000fe200078e0a02 */
[----:B------:R-:W-:Y:S01]  /*5aa0*/  USHF.L.U32 UR41, UR41, 0x7, URZ ;  /* 0x0000000729297899 */ /* 0x000fe200080006ff */
[----:B------:R-:W-:Y:S02]  /*5ab0*/  @!P1 IMAD R77, R0, R9, R77 ;  /* 0x00000009004d9224 */ /* 0x000fe400078e024d */
[----:B------:R-:W-:Y:S01]  /*5ac0*/  @!P1 IMAD R75, R2, R10, R75 ;  /* 0x0000000a024b9224 */ /* 0x000fe200078e024b */
[----:B------:R-:W-:Y:S08]  /*5ad0*/  BRA.U !UP0, `(.L_x_102) ;  /* 0x0000000108407547 */ /* 0x000ff0000b800000 */
[----:B------:R-:W1:Y:S01]  /*5ae0*/  LDCU.64 UR8, c[0x4][0x80] ;  /* 0x01001000ff0877ac */ /* 0x000e620008000a00 */
[----:B------:R-:W-:Y:S01]  /*5af0*/  MOV R3, 0x0 ;  /* 0x0000000000037802 */ /* 0x000fe20000000f00 */
[----:B------:R-:W-:Y:S02]  /*5b00*/  HFMA2 R12, -RZ, RZ, 0, 5.9604644775390625e-08 ;  /* 0x00000001ff0c7431 */ /* 0x000fe400000001ff */
[----:B------:R-:W-:Y:S02]  /*5b10*/  IMAD.MOV.U32 R8, RZ, RZ, 0x70 ;  /* 0x00000070ff087424 */ /* 0x000fe400078e00ff */
[----:B------:R-:W-:Y:S01]  /*5b20*/  IMAD.MOV.U32 R13, RZ, RZ, RZ ;  /* 0x000000ffff0d7224 */ /* 0x000fe200078e00ff */
[----:B------:R-:W2:Y:S01]  /*5b30*/  LDCU.64 UR6, c[0x4][0x88] ;  /* 0x01001100ff0677ac */ /* 0x000ea20008000a00 */
[----:B------:R-:W3:Y:S01]  /*5b40*/  LDC.64 R2, c[0x4][R3] ;  /* 0x0100000003027b82 */ /* 0x000ee20000000a00 */
[----:B------:R-:W4:Y:S01]  /*5b50*/  LDCU.64 UR4, c[0x4][0x8] ;  /* 0x01000100ff0477ac */ /* 0x000f220008000a00 */
[----:B-1----:R-:W-:Y:S01]  /*5b60*/  MOV R5, UR9 ;  /* 0x0000000900057c02 */ /* 0x002fe20008000f00 */
[----:B------:R-:W-:Y:S01]  /*5b70*/  IMAD.U32 R4, RZ, RZ, UR8 ;  /* 0x00000008ff047e24 */ /* 0x000fe2000f8e00ff */
[----:B--2---:R-:W-:Y:S01]  /*5b80*/  MOV R7, UR7 ;  /* 0x0000000700077c02 */ /* 0x004fe20008000f00 */
[----:B------:R-:W-:Y:S01]  /*5b90*/  IMAD.U32 R6, RZ, RZ, UR6 ;  /* 0x00000006ff067e24 */ /* 0x000fe2000f8e00ff */
[----:B----4-:R-:W-:Y:S01]  /*5ba0*/  MOV R11, UR5 ;  /* 0x00000005000b7c02 */ /* 0x010fe20008000f00 */
[----:B------:R-:W-:Y:S02]  /*5bb0*/  IMAD.U32 R10, RZ, RZ, UR4 ;  /* 0x00000004ff0a7e24 */ /* 0x000fe4000f8e00ff */
[----:B------:R-:W-:Y:S07]  /*5bc0*/  LEPC R20, `(.L_x_102) ;  /* 0x000000001014794e */ /* 0x000fee0000000000 */
[----:B---3-5:R-:W-:Y:S05]  /*5bd0*/  CALL.ABS.NOINC R2 ;  /* 0x0000000002007343 */ /* 0x028fea0003c00000 */
.L_x_102:
[----:B------:R-:W-:Y:S01]  /*5be0*/  LOP3.LUT P0, RZ, R192, 0x1b0, RZ, 0xc0, !PT ;  /* 0x000001b0c0ff7812 */ /* 0x000fe2000780c0ff */
[----:B------:R-:W-:Y:S11]  /*5bf0*/  BSSY.RECONVERGENT B6, `(.L_x_103) ;  /* 0x0000013000067945 */ /* 0x000ff60003800200 */
[----:B------:R-:W-:Y:S01]  /*5c00*/  @!UPT UIADD3 URZ, UPT, UPT, URZ, URZ, URZ ;  /* 0x000000fffffff290 */ /* 0x000fe2000fffe0ff */
[----:B------:R-:W-:Y:S05]  /*5c10*/  @!P0 BRA `(.L_x_104) ;  /* 0x0000000000408947 */ /* 0x000fea0003800000 */
        /* <DEDUP_REMOVED lines=16> */
.L_x_104:
[----:B------:R-:W-:Y:S05]  /*5d20*/  BSYNC.RECONVERGENT B6 ;  /* 0x0000000000067941 */ /* 0x000fea0003800200 */
.L_x_103:
[----:B------:R-:W-:Y:S01]  /*5d30*/  ISETP.NE.U32.AND P4, PT, R166, RZ, PT ;  /* 0x000000ffa600720c */ /* 0x000fe20003f85070 */
[----:B------:R-:W-:Y:S01]  /*5d40*/  UISETP.NE.AND UP2, UPT, UR50, URZ, UPT ;  /* 0x000000ff3200728c */ /* 0x000fe2000bf45270 */
[----:B------:R-:W-:Y:S01]  /*5d50*/  ISETP.NE.U32.AND P2, PT, RZ, UR38, PT ;  /* 0x00000026ff007c0c */ /* 0x000fe2000bf45070 */
[----:B------:R-:W-:Y:S01]  /*5d60*/  UISETP.NE.U32.AND UP1, UPT, UR44, URZ, UPT ;  /* 0x000000ff2c00728c */ /* 0x000fe2000bf25070 */
[----:B------:R-:W-:Y:S01]  /*5d70*/  ISETP.NE.AND.EX P4, PT, R167, RZ, PT, P4 ;  /* 0x000000ffa700720c */ /* 0x000fe20003f85340 */
[----:B------:R-:W-:Y:S01]  /*5d80*/  UPLOP3.LUT UP0, UPT, UPT, UPT, UPT, 0x40, 0x4 ;  /* 0x000000000004789c */ /* 0x000fe20003f0e870 */
[----:B------:R-:W-:Y:S01]  /*5d90*/  ISETP.NE.AND.EX P2, PT, RZ, UR39, PT, P2 ;  /* 0x00000027ff007c0c */ /* 0x000fe2000bf45320 */
[----:B------:R-:W-:Y:S01]  /*5da0*/  UISETP.NE.AND.EX UP1, UPT, UR45, URZ, UPT, UP1 ;  /* 0x000000ff2d00728c */ /* 0x000fe2000bf25310 */
[----:B------:R-:W-:Y:S04]  /*5db0*/  PLOP3.LUT P1, PT, PT, PT, UP2, 0x80, 0x8 ;  /* 0x000000000008781c */ /* 0x000fe80003f2f028 */
[----:B------:R-:W-:Y:S06]  /*5dc0*/  @UP2 UPLOP3.LUT UP0, UPT, UPT, UPT, UP1, 0x80, 0x8 ;  /* 0x000000000008289c */ /* 0x000fec0003f0f010 */
[----:B------:R-:W-:Y:S01]  /*5dd0*/  PLOP3.LUT P0, PT, PT, PT, UP0, 0x80, 0x8 ;  /* 0x000000000008781c */ /* 0x000fe20003f0f008 */
[----:B------:R-:W-:Y:S01]  /*5de0*/  @!UPT UIADD3 URZ, UPT, UPT, URZ, URZ, URZ ;  /* 0x000000fffffff290 */ /* 0x000fe2000fffe0ff */
[----:B------:R-:W-:Y:S11]  /*5df0*/  BRA.U !UP1, `(.L_x_105) ;  /* 0x0000000109387547 */ /* 0x000ff6000b800000 */
[----:B------:R-:W-:Y:S01]  /*5e00*/  UISETP.NE.U32.AND UP0, UPT, UR38, URZ, UPT ;  /* 0x000000ff2600728c */ /* 0x000fe2000bf05070 */
[----:B------:R-:W-:Y:S02]  /*5e10*/  HFMA2 R0, -RZ, RZ, 0, 5.9604644775390625e-08 ;  /* 0x00000001ff007431 */ /* 0x000fe400000001ff */
[----:B------:R-:W-:Y:S01]  /*5e20*/  IMAD.MOV.U32 R171, RZ, RZ, 0x1 ;  /* 0x00000001ffab7424 */ /* 0x000fe200078e00ff */
[----:B------:R-:W-:Y:S06]  /*5e30*/  UISETP.NE.AND.EX UP0, UPT, UR39, URZ, UPT, UP0 ;  /* 0x000000ff2700728c */ /* 0x000fec000bf05300 */
[----:B------:R-:W-:Y:S05]  /*5e40*/  PLOP3.LUT P3, PT, PT, PT, UP0, 0x80, 0x8 ;  /* 0x000000000008781c */ /* 0x000fea0003f6f008 */
[----:B------:R-:W1:Y:S01]  /*5e50*/  @UP0 LDCU.64 UR6, c[0x0][0x888] ;  /* 0x00011100ff0607ac */ /* 0x000e620008000a00 */
[----:B------:R-:W-:Y:S07]  /*5e60*/  @UP0 UIMAD UR4, UR36, UR44, URZ ;  /* 0x0000002c240402a4 */ /* 0x000fee000f8e02ff */
[----:B------:R-:W-:Y:S01]  /*5e70*/  @!P3 PRMT R171, R0, 0x7610, R171 ;  /* 0x0000761000abb816 */ /* 0x000fe200000000ab */
[----:B-1----:R-:W-:Y:S03]  /*5e80*/  @UP0 UIMAD.WIDE UR6, UR4, 0x4, UR6 ;  /* 0x00000004040608a5 */ /* 0x002fe6000f8e0206 */
[----:B------:R-:W1:Y:S03]  /*5e90*/  @!UP0 LDCU UR4, c[0x0][0x880] ;  /* 0x00011000ff0487ac */ /* 0x000e660008000800 */
[----:B------:R-:W-:Y:S01]  /*5ea0*/  IMAD.U32 R2, RZ, RZ, UR6 ;  /* 0x00000006ff027e24 */ /* 0x000fe2000f8e00ff */
[----:B------:R-:W-:Y:S05]  /*5eb0*/  MOV R3, UR7 ;  /* 0x0000000700037c02 */ /* 0x000fea0008000f00 */
[----:B-----5:R2:W5:Y:S02]  /*5ec0*/  @P3 LDG.E R81, desc[UR46][R2.64] ;  /* 0x0000002e02513981 */ /* 0x020564000c1e1900 */
[----:B-12---:R-:W-:Y:S02]  /*5ed0*/  @!P3 IMAD.U32 R81, RZ, RZ, UR4 ;  /* 0x00000004ff51be24 */ /* 0x006fe4000f8e00ff */
.L_x_105:
[----:B------:R-:W-:Y:S05]  /*5ee0*/  @!P4 BRA `(.L_x_106) ;  /* 0x000000000020c947 */ /* 0x000fea0003800000 */
[----:B------:R-:W-:Y:S04]  /*5ef0*/  ISETP.NE.U32.AND P3, PT, R164, RZ, PT ;  /* 0x000000ffa400720c */ /* 0x000fe80003f65070 */
[----:B------:R-:W-:Y:S11]  /*5f00*/  ISETP.NE.AND.EX P3, PT, R165, RZ, PT, P3 ;  /* 0x000000ffa500720c */ /* 0x000ff60003f65330 */
[----:B------:R-:W-:Y:S02]  /*5f10*/  @!UPT UIADD3 URZ, UPT, UPT, URZ, URZ, URZ ;  /* 0x000000fffffff290 */ /* 0x000fe4000fffe0ff */
[----:B------:R-:W1:Y:S01]  /*5f20*/  @P3 LDC.64 R2, c[0x0][0x8a8] ;  /* 0x00022a00ff023b82 */ /* 0x000e620000000a00 */
[----:B------:R-:W-:Y:S04]  /*5f30*/  @P3 IMAD R0, R166, UR36, RZ ;  /* 0x00000024a6003c24 */ /* 0x000fe8000f8e02ff */
[----:B-1----:R-:W-:Y:S05]  /*5f40*/  @P3 IMAD.WIDE R2, R0, 0x4, R2 ;  /* 0x0000000400023825 */ /* 0x002fea00078e0202 */
[----:B-----5:R1:W5:Y:S02]  /*5f50*/  @P3 LDG.E R78, desc[UR46][R2.64] ;  /* 0x0000002e024e3981 */ /* 0x020364000c1e1900 */
[----:B-1----:R-:W2:Y:S02]  /*5f60*/  @!P3 LDC R78, c[0x0][0x8a0] ;  /* 0x00022800ff4ebb82 */ /* 0x002ea40000000800 */
.L_x_106:
[----:B-----5:R-:W-:Y:S01]  /*5f70*/  FSETP.NEU.AND P4, PT, R81, RZ, PT ;  /* 0x000000ff5100720b */ /* 0x020fe20003f8d000 */
[----:B------:R-:W-:Y:S01]  /*5f80*/  BSSY B1, `(.L_x_107) ;  /* 0x0000047000017945 */ /* 0x000fe20003800000 */
[----:B------:R-:W-:Y:S01]  /*5f90*/  SEL R5, RZ, 0xffffffff, P2 ;  /* 0xffffffffff057807 */ /* 0x000fe20001000000 */
[----:B------:R-:W-:Y:S01]  /*5fa0*/  IMAD.MOV.U32 R208, RZ, RZ, 0x1 ;  /* 0x00000001ffd07424 */ /* 0x000fe200078e00ff */
[----:B------:R-:W-:Y:S01]  /*5fb0*/  LOP3.LUT P3, RZ, R171, 0xff, RZ, 0xc0, !PT ;  /* 0x000000ffabff7812 */ /* 0x000fe2000786c0ff */
[C---:B------:R-:W-:Y:S01]  /*5fc0*/  IMAD R80, R76.reuse, 0x80, R79 ;  /* 0x000000804c507824 */ /* 0x040fe200078e024f */
[----:B------:R-:W-:Y:S02]  /*5fd0*/  @P1 SEL R0, RZ, 0xffffffff, P4 ;  /* 0xffffffffff001807 */ /* 0x000fe40002000000 */
[----:B------:R-:W-:Y:S02]  /*5fe0*/  CS2R R162, SRZ ;  /* 0x0000000000a27805 */ /* 0x000fe4000001ff00 */
[----:B------:R-:W-:Y:S02]  /*5ff0*/  LEA R3, R181, UR49, 0x3 ;  /* 0x00000031b5037c11 */ /* 0x000fe4000f8e18ff */
[----:B------:R-:W-:Y:S02]  /*6000*/  CS2R R160, SRZ ;  /* 0x0000000000a07805 */ /* 0x000fe4000001ff00 */
[----:B------:R-:W-:Y:S02]  /*6010*/  @P0 SEL R0, R5, R0, !P3 ;  /* 0x0000000005000207 */ /* 0x000fe40005800000 */
[----:B------:R-:W-:Y:S02]  /*6020*/  CS2R R158, SRZ ;  /* 0x00000000009e7805 */ /* 0x000fe4000001ff00 */
[----:B------:R-:W-:Y:S02]  /*6030*/  LEA R207, R76, UR49, 0x3 ;  /* 0x000000314ccf7c11 */ /* 0x000fe4000f8e18ff */
[----:B------:R-:W-:Y:S02]  /*6040*/  CS2R R156, SRZ ;  /* 0x00000000009c7805 */ /* 0x000fe4000001ff00 */
[----:B------:R-:W-:Y:S02]  /*6050*/  @P1 LOP3.LUT R0, R0, 0x1, RZ, 0xc0, !PT ;  /* 0x0000000100001812 */ /* 0x000fe400078ec0ff */
[----:B------:R-:W-:Y:S02]  /*6060*/  CS2R R154, SRZ ;  /* 0x00000000009a7805 */ /* 0x000fe4000001ff00 */
[----:B------:R-:W-:Y:S02]  /*6070*/  SHF.L.U32 R2, R183, 0x1f, RZ ;  /* 0x0000001fb7027819 */ /* 0x000fe400000006ff */
[----:B------:R-:W-:Y:S02]  /*6080*/  CS2R R152, SRZ ;  /* 0x0000000000987805 */ /* 0x000fe4000001ff00 */
[----:B------:R-:W-:Y:S02]  /*6090*/  ISETP.NE.U32.OR P6, PT, R0, 0x1, !P1 ;  /* 0x000000010000780c */ /* 0x000fe40004fc5470 */
[----:B------:R-:W-:Y:S02]  /*60a0*/  CS2R R150, SRZ ;  /* 0x0000000000967805 */ /* 0x000fe4000001ff00 */
[----:B------:R-:W-:Y:S02]  /*60b0*/  PLOP3.LUT P2, PT, PT, PT, UP1, 0x80, 0x8 ;  /* 0x000000000008781c */ /* 0x000fe40003f4f018 */
[----:B------:R-:W-:Y:S02]  /*60c0*/  CS2R R148, SRZ ;  /* 0x0000000000947805 */ /* 0x000fe4000001ff00 */
[----:B------:R-:W-:Y:S02]  /*60d0*/  SEL R0, RZ, 0xffffffff, P4 ;  /* 0xffffffffff007807 */ /* 0x000fe40002000000 */
[----:B------:R-:W-:Y:S03]  /*60e0*/  P2R R184, PR, RZ, 0x40 ;  /* 0x00000040ffb87803 */ /* 0x000fe60000000000 */
[----:B------:R-:W-:Y:S04]  /*60f0*/  @P6 SHF.L.U32 R4, R180, 0x1f, RZ ;  /* 0x0000001fb4046819 */ /* 0x000fe800000006ff */
[----:B------:R-:W-:Y:S01]  /*6100*/  @P2 SEL R0, R5, R0, !P3 ;  /* 0x0000000005002207 */ /* 0x000fe20005800000 */
[----:B------:R-:W1:Y:S03]  /*6110*/  @P6 SYNCS.PHASECHK.TRANS64.TRYWAIT P1, [R3+URZ+0x180], R4 ;  /* 0x00018004030065a7 */ /* 0x000e6600080211ff */
[----:B------:R-:W-:Y:S04]  /*6120*/  LOP3.LUT R0, R0, 0x1, RZ, 0xc0, !PT ;  /* 0x0000000100007812 */ /* 0x000fe800078ec0ff */
[----:B------:R-:W-:Y:S04]  /*6130*/  ISETP.NE.U32.AND P5, PT, R0, 0x1, PT ;  /* 0x000000010000780c */ /* 0x000fe80003fa5070 */
[----:B------:R-:W-:Y:S01]  /*6140*/  P2R R209, PR, RZ, 0x20 ;  /* 0x00000020ffd17803 */ /* 0x000fe20000000000 */
[----:B------:R3:W4:Y:S01]  /*6150*/  SYNCS.PHASECHK.TRANS64.TRYWAIT P0, [R207+URZ+0x1d0], R2 ;  /* 0x0001d002cf0075a7 */ /* 0x00072200080011ff */
[----:B-1----:R-:W-:Y:S01]  /*6160*/  @P6 SEL R208, RZ, 0x1, !P1 ;  /* 0x00000001ffd06807 */ /* 0x002fe20004800000 */
[----:B---3--:R-:W-:Y:S06]  /*6170*/  @!P6 BRA `(.L_x_108) ;  /* 0x00000000009ce947 */ /* 0x008fec0003800000 */
[----:B------:R-:W-:Y:S01]  /*6180*/  @P5 IMAD R6, R181, 0x2000, R190 ;  /* 0x00002000b5065824 */ /* 0x000fe200078e02be */
[----:B------:R-:W-:Y:S01]  /*6190*/  ISETP.NE.AND P1, PT, R208, RZ, PT ;  /* 0x000000ffd000720c */ /* 0x000fe20003f25270 */
[----:B------:R-:W-:Y:S01]  /*61a0*/  BSSY B0, `(.L_x_109) ;  /* 0x0000010000007945 */ /* 0x000fe20003800000 */
[----:B------:R-:W-:Y:S01]  /*61b0*/  CS2R R150, SRZ ;  /* 0x0000000000967805 */ /* 0x000fe2000001ff00 */
[--C-:B------:R-:W-:Y:S01]  /*61c0*/  @P5 IMAD R7, R191, -0x10, R6.reuse ;  /* 0xfffffff0bf075824 */ /* 0x100fe200078e0206 */
[----:B------:R-:W-:Y:S01]  /*61d0*/  CS2R R148, SRZ ;  /* 0x0000000000947805 */ /* 0x000fe2000001ff00 */
[----:B------:R-:W-:Y:S01]  /*61e0*/  @P5 IMAD R5, R189, -0x10, R6 ;  /* 0xfffffff0bd055824 */ /* 0x000fe200078e0206 */
[----:B------:R-:W-:Y:S01]  /*61f0*/  CS2R R158, SRZ ;  /* 0x00000000009e7805 */ /* 0x000fe2000001ff00 */
[----:B------:R-:W-:Y:S01]  /*6200*/  @P5 IMAD R4, R188, 0x10, R7 ;  /* 0x00000010bc045824 */ /* 0x000fe200078e0207 */
[----:B------:R-:W-:Y:S02]  /*6210*/  CS2R R156, SRZ ;  /* 0x00000000009c7805 */ /* 0x000fe4000001ff00 */
[----:B------:R-:W-:Y:S02]  /*6220*/  CS2R R154, SRZ ;  /* 0x00000000009a7805 */ /* 0x000fe4000001ff00 */
[----:B------:R-:W-:Y:S02]  /*6230*/  CS2R R152, SRZ ;  /* 0x0000000000987805 */ /* 0x000fe4000001ff00 */
[----:B------:R-:W-:Y:S02]  /*6240*/  CS2R R162, SRZ ;  /* 0x0000000000a27805 */ /* 0x000fe4000001ff00 */
[----:B------:R-:W-:Y:S01]  /*6250*/  CS2R R160, SRZ ;  /* 0x0000000000a07805 */ /* 0x000fe2000001ff00 */
[----:B------:R-:W-:Y:S06]  /*6260*/  @P1 BRA `(.L_x_110) ;  /* 0x00000000000c1947 */ /* 0x000fec0003800000 */
[----:B------:R-:W-:Y:S04]  /*6270*/  SHF.L.U32 R0, R180, 0x1f, RZ ;  /* 0x0000001fb4007819 */ /* 0x000fe800000006ff */
[----:B------:R-:W1:Y:S02]  /*6280*/  SYNCS.PHASECHK.TRANS64.TRYWAIT P1, [R3+URZ+0x180], R0 ;  /* 0x00018000030075a7 */ /* 0x000e6400080211ff */
[----:B-1----:R-:W-:Y:S05]  /*6290*/  @!P1 BRA `(.L_x_111) ;  /* 0x0000003c00009947 */ /* 0x002fea0003800000 */
.L_x_110:
[----:B------:R-:W-:Y:S05]  /*62a0*/  BSYNC B0 ;  /* 0x0000000000007941 */ /* 0x000fea0003800000 */
.L_x_109:
[----:B------:R-:W-:Y:S01]  /*62b0*/  ISETP.NE.AND P1, PT, R209, RZ, PT ;  /* 0x000000ffd100720c */ /* 0x000fe20003f25270 */
[----:B-1----:R-:W-:Y:S02]  /*62c0*/  VIADD R3, R3, 0x190 ;  /* 0x0000019003037836 */ /* 0x002fe40000000000 */
[----:B------:R-:W-:Y:S02]  /*62d0*/  IMAD.U32 R0, RZ, RZ, UR37 ;  /* 0x00000025ff007e24 */ /* 0x000fe4000f8e00ff */
[----:B------:R-:W-:Y:S03]  /*62e0*/  VIADD R181, R181, 0x1 ;  /* 0x00000001b5b57836 */ /* 0x000fe60000000000 */
[----:B------:R-:W-:Y:S05]  /*62f0*/  PRMT R0, R0, 0x654, R3 ;  /* 0x0000065400007816 */ /* 0x000fea0000000003 */
[----:B------:R1:W3:Y:S04]  /*6300*/  @P1 LDS.128 R148, [R6] ;  /* 0x0000000006941984 */ /* 0x0002e80000000c00 */
[----:B------:R1:W1:Y:S04]  /*6310*/  @P1 LDS.128 R156, [R5+0x20] ;  /* 0x00002000059c1984 */ /* 0x0002680000000c00 */
[----:B------:R1:W1:Y:S04]  /*6320*/  @P1 LDS.128 R152, [R7+0x10] ;  /* 0x0000100007981984 */ /* 0x0002680000000c00 */
[----:B------:R1:W1:Y:S01]  /*6330*/  @P1 LDS.128 R160, [R4+0x10] ;  /* 0x0000100004a01984 */ /* 0x0002620000000c00 */
[C---:B------:R-:W-:Y:S01]  /*6340*/  ISETP.NE.AND P1, PT, R181.reuse, 0x2, PT ;  /* 0x00000002b500780c */ /* 0x040fe20003f25270 */
[----:B------:R-:W-:Y:S01]  /*6350*/  @!PT LDS RZ, [RZ] ;  /* 0x00000000fffff984 */ /* 0x000fe20000000800 */
[----:B------:R-:W-:Y:S01]  /*6360*/  @!PT LDS RZ, [RZ] ;  /* 0x00000000fffff984 */ /* 0x000fe20000000800 */
[----:B------:R-:W-:Y:S01]  /*6370*/  @!PT LDS RZ, [RZ] ;  /* 0x00000000fffff984 */ /* 0x000fe20000000800 */
[----:B------:R-:W-:Y:S01]  /*6380*/  @!PT LDS RZ, [RZ] ;  /* 0x00000000fffff984 */ /* 0x000fe20000000800 */
[----:B------:R5:W-:Y:S06]  /*6390*/  MEMBAR.ALL.CTA ;  /* 0x0000000000007992 */ /* 0x000bec0000008000 */
[----:B-----5:R-:W5:Y:S01]  /*63a0*/  FENCE.VIEW.ASYNC.S ;  /* 0x00000000000073c6 */ /* 0x020f620000000000 */
[----:B------:R-:W-:Y:S02]  /*63b0*/  SEL R3, RZ, 0x1, P1 ;  /* 0x00000001ff037807 */ /* 0x000fe40000800000 */
[----:B------:R-:W-:Y:S02]  /*63c0*/  SEL R181, R181, RZ, P1 ;  /* 0x000000ffb5b57207 */ /* 0x000fe40000800000 */
[----:B------:R-:W-:Y:S01]  /*63d0*/  LOP3.LUT R180, R180, R3, RZ, 0x3c, !PT ;  /* 0x00000003b4b47212 */ /* 0x000fe200078e3cff */
[----:B-----5:R1:W-:Y:S06]  /*63e0*/  SYNCS.ARRIVE.TRANS64.RED.A1T0 RZ, [R0+URZ], RZ ;  /* 0x000000ff00ff79a7 */ /* 0x0203ec00081004ff */
.L_x_108:
[----:B------:R-:W-:Y:S05]  /*63f0*/  BSYNC B1 ;  /* 0x0000000000017941 */ /* 0x000fea0003800000 */
.L_x_107:
[----:B-1----:R-:W-:Y:S04]  /*6400*/  SHF.R.U32.HI R0, RZ, 0x15, R80 ;  /* 0x00000015ff007819 */ /* 0x002fe80000011650 */
[----:B------:R-:W-:Y:S01]  /*6410*/  LOP3.LUT P1, RZ, R0, 0x3, R173, 0x48, !PT ;  /* 0x0000000300ff7812 */ /* 0x000fe200078248ad */
[----:B------:R-:W-:Y:S01]  /*6420*/  @!UPT UIADD3 URZ, UPT, UPT, URZ, URZ, URZ ;  /* 0x000000fffffff290 */ /* 0x000fe2000fffe0ff */
[----:B----4-:R-:W-:Y:S11]  /*6430*/  @P0 BRA `(.L_x_112) ;  /* 0x0000000000080947 */ /* 0x010ff60003800000 */
[----:B------:R-:W1:Y:S02]  /*6440*/  SYNCS.PHASECHK.TRANS64.TRYWAIT P0, [R207+URZ+0x1d0], R2 ;  /* 0x0001d002cf0075a7 */ /* 0x000e6400080011ff */
[----:B-1----:R-:W-:Y:S05]  /*6450*/  @!P0 BRA `(.L_x_113) ;  /* 0x0000003800a48947 */ /* 0x002fea0003800000 */
.L_x_112:
[----:B------:R-:W-:Y:S04]  /*6460*/  BSSY.RECONVERGENT B6, `(.L_x_114) ;  /* 0x0000012000067945 */ /* 0x000fe80003800200 */
[----:B------:R-:W-:Y:S05]  /*6470*/  @!P1 BRA `(.L_x_115) ;  /* 0x0000000000409947 */ /* 0x000fea0003800000 */
[----:B------:R-:W4:Y:S01]  /*6480*/  LDCU.64 UR8, c[0x4][0x70] ;  /* 0x01000e00ff0877ac */ /* 0x000f220008000a00 */
[----:B------:R-:W-:Y:S01]  /*6490*/  MOV R3, 0x0 ;  /* 0x0000000000037802 */ /* 0x000fe20000000f00 */
[----:B------:R-:W-:Y:S02]  /*64a0*/  HFMA2 R12, -RZ, RZ, 0, 5.9604644775390625e-08 ;  /* 0x00000001ff0c7431 */ /* 0x000fe400000001ff */
[----:B------:R-:W-:Y:S02]  /*64b0*/  IMAD.MOV.U32 R8, RZ, RZ, 0x192 ;  /* 0x00000192ff087424 */ /* 0x000fe400078e00ff */
[----:B------:R-:W-:Y:S01]  /*64c0*/  IMAD.MOV.U32 R13, RZ, RZ, RZ ;  /* 0x000000ffff0d7224 */ /* 0x000fe200078e00ff */
[----:B------:R-:W5:Y:S01]  /*64d0*/  LDCU.64 UR6, c[0x4][0x78] ;  /* 0x01000f00ff0677ac */ /* 0x000f620008000a00 */
[----:B-1----:R-:W1:Y:S01]  /*64e0*/  LDC.64 R2, c[0x4][R3] ;  /* 0x0100000003027b82 */ /* 0x002e620000000a00 */
[----:B------:R-:W2:Y:S01]  /*64f0*/  LDCU.64 UR4, c[0x4][0x10] ;  /* 0x01000200ff0477ac */ /* 0x000ea20008000a00 */
[----:B----4-:R-:W-:Y:S01]  /*6500*/  MOV R5, UR9 ;  /* 0x0000000900057c02 */ /* 0x010fe20008000f00 */
[----:B------:R-:W-:Y:S01]  /*6510*/  IMAD.U32 R4, RZ, RZ, UR8 ;  /* 0x00000008ff047e24 */ /* 0x000fe2000f8e00ff */
[----:B-----5:R-:W-:Y:S01]  /*6520*/  MOV R7, UR7 ;  /* 0x0000000700077c02 */ /* 0x020fe20008000f00 */
[----:B------:R-:W-:Y:S01]  /*6530*/  IMAD.U32 R6, RZ, RZ, UR6 ;  /* 0x00000006ff067e24 */ /* 0x000fe2000f8e00ff */
[----:B--2---:R-:W-:Y:S01]  /*6540*/  MOV R11, UR5 ;  /* 0x00000005000b7c02 */ /* 0x004fe20008000f00 */
[----:B------:R-:W-:Y:S02]  /*6550*/  IMAD.U32 R10, RZ, RZ, UR4 ;  /* 0x00000004ff0a7e24 */ /* 0x000fe4000f8e00ff */
[----:B------:R-:W-:Y:S07]  /*6560*/  LEPC R20, `(.L_x_115) ;  /* 0x000000001014794e */ /* 0x000fee0000000000 */
[----:B-1-3--:R-:W-:Y:S05]  /*6570*/  CALL.ABS.NOINC R2 ;  /* 0x0000000002007343 */ /* 0x00afea0003c00000 */
.L_x_115:
[----:B------:R-:W-:Y:S05]  /*6580*/  BSYNC.RECONVERGENT B6 ;  /* 0x0000000000067941 */ /* 0x000fea0003800200 */
.L_x_114:
[-C--:B---3--:R-:W-:Y:S01]  /*6590*/  F2FP.F16.E5M2.UNPACK_B R83, R148.reuse ;  /* 0x00000094ff53723e */ /* 0x088fe200020004ff */
[----:B------:R-:W-:Y:S05]  /*65a0*/  WARPSYNC.ALL ;  /* 0x0000000000007948 */ /* 0x000fea0003800000 */
[----:B------:R-:W-:Y:S01]  /*65b0*/  R2UR UR4, R80 ;  /* 0x00000000500472ca */ /* 0x000fe200000e0000 */
[--C-:B------:R-:W-:Y:S01]  /*65c0*/  HADD2.F32 R82, -RZ, R83.reuse.H0_H0 ;  /* 0x20000053ff527230 */ /* 0x100fe20000004100 */
[----:B------:R-:W-:Y:S01]  /*65d0*/  F2FP.F16.E5M2.UNPACK_B R85, R148.H1 ;  /* 0x00000094ff55723e */ /* 0x000fe200030004ff */
[----:B------:R-:W-:Y:S01]  /*65e0*/  HADD2.F32 R83, -RZ, R83.H1_H1 ;  /* 0x30000053ff537230 */ /* 0x000fe20000004100 */
[-C--:B------:R-:W-:Y:S01]  /*65f0*/  F2FP.F16.E5M2.UNPACK_B R87, R149.reuse ;  /* 0x00000095ff57723e */ /* 0x080fe200020004ff */
[----:B------:R-:W-:Y:S01]  /*6600*/  BSSY.RECONVERGENT B0, `(.L_x_116) ;  /* 0x000011d000007945 */ /* 0x000fe20003800200 */
[----:B------:R-:W-:Y:S01]  /*6610*/  F2FP.F16.E5M2.UNPACK_B R89, R149.H1 ;  /* 0x00000095ff59723e */ /* 0x000fe200030004ff */
[----:B------:R-:W-:Y:S01]  /*6620*/  HADD2.F32 R84, -RZ, R85.H0_H0 ;  /* 0x20000055ff547230 */ /* 0x000fe20000004100 */
[-C--:B------:R-:W-:Y:S01]  /*6630*/  F2FP.F16.E5M2.UNPACK_B R91, R150.reuse ;  /* 0x00000096ff5b723e */ /* 0x080fe200020004ff */
[----:B------:R-:W-:Y:S01]  /*6640*/  HADD2.F32 R88, -RZ, R87.H1_H1 ;  /* 0x30000057ff587230 */ /* 0x000fe20000004100 */
[----:B------:R-:W-:Y:S01]  /*6650*/  F2FP.F16.E5M2.UNPACK_B R93, R150.H1 ;  /* 0x00000096ff5d723e */ /* 0x000fe200030004ff */
[----:B------:R-:W-:Y:S01]  /*6660*/  HADD2.F32 R86, -RZ, R85.H1_H1 ;  /* 0x30000055ff567230 */ /* 0x000fe20000004100 */
[-C--:B------:R-:W-:Y:S01]  /*6670*/  F2FP.F16.E5M2.UNPACK_B R95, R151.reuse ;  /* 0x00000097ff5f723e */ /* 0x080fe200020004ff */
[----:B------:R-:W2:Y:S01]  /*6680*/  LDTM.x64 R4, tmem[UR4] ;  /* 0x00000004000479ee */ /* 0x000ea20008340000 */
[----:B------:R-:W-:Y:S01]  /*6690*/  F2FP.F16.E5M2.UNPACK_B R97, R151.H1 ;  /* 0x00000097ff61723e */ /* 0x000fe200030004ff */
[----:B------:R-:W-:Y:S01]  /*66a0*/  HADD2.F32 R85, -RZ, R87.H0_H0 ;  /* 0x20000057ff557230 */ /* 0x000fe20000004100 */
[-C--:B------:R-:W-:Y:S01]  /*66b0*/  F2FP.F16.E5M2.UNPACK_B R99, R152.reuse ;  /* 0x00000098ff63723e */ /* 0x080fe200020004ff */
[----:B------:R-:W-:Y:S01]  /*66c0*/  HADD2.F32 R87, -RZ, R89.H0_H0 ;  /* 0x20000059ff577230 */ /* 0x000fe20000004100 */
[----:B------:R-:W-:Y:S01]  /*66d0*/  F2FP.F16.E5M2.UNPACK_B R101, R152.H1 ;  /* 0x00000098ff65723e */ /* 0x000fe200030004ff */
[----:B------:R-:W-:Y:S01]  /*66e0*/  HADD2.F32 R92, -RZ, R91.H1_H1 ;  /* 0x3000005bff5c7230 */ /* 0x000fe20000004100 */
[----:B------:R-:W-:Y:S01]  /*66f0*/  ISETP.NE.AND P6, PT, R184, RZ, PT ;  /* 0x000000ffb800720c */ /* 0x000fe20003fc5270 */
[----:B------:R-:W-:Y:S01]  /*6700*/  HADD2.F32 R96, -RZ, R95.H1_H1 ;  /* 0x3000005fff607230 */ /* 0x000fe20000004100 */
[----:B------:R-:W-:Y:S01]  /*6710*/  SHF.L.U32 R211, R176, 0x4, RZ ;  /* 0x00000004b0d37819 */ /* 0x000fe200000006ff */
[----:B------:R-:W-:Y:S01]  /*6720*/  HADD2.F32 R100, -RZ, R99.H1_H1 ;  /* 0x30000063ff647230 */ /* 0x000fe20000004100 */
[----:B------:R-:W-:Y:S01]  /*6730*/  SHF.L.U32 R219, R175, 0x4, RZ ;  /* 0x00000004afdb7819 */ /* 0x000fe200000006ff */
[----:B------:R-:W-:Y:S01]  /*6740*/  HADD2.F32 R90, -RZ, R89.H1_H1 ;  /* 0x30000059ff5a7230 */ /* 0x000fe20000004100 */
[C---:B------:R-:W-:Y:S01]  /*6750*/  IADD3 R204, PT, PT, R190.reuse, R211, RZ ;  /* 0x000000d3becc7210 */ /* 0x040fe20007ffe0ff */
[----:B------:R-:W-:Y:S01]  /*6760*/  HADD2.F32 R89, -RZ, R91.H0_H0 ;  /* 0x2000005bff597230 */ /* 0x000fe20000004100 */
[----:B------:R-:W-:Y:S01]  /*6770*/  IADD3 R206, PT, PT, R190, R219, RZ ;  /* 0x000000dbbece7210 */ /* 0x000fe20007ffe0ff */
[--C-:B------:R-:W-:Y:S01]  /*6780*/  HADD2.F32 R91, -RZ, R93.reuse.H0_H0 ;  /* 0x2000005dff5b7230 */ /* 0x100fe20000004100 */
[----:B------:R-:W-:Y:S01]  /*6790*/  SHF.L.U32 R217, R188, 0x4, RZ ;  /* 0x00000004bcd97819 */ /* 0x000fe200000006ff */
[----:B------:R-:W-:Y:S01]  /*67a0*/  HADD2.F32 R94, -RZ, R93.H1_H1 ;  /* 0x3000005dff5e7230 */ /* 0x000fe20000004100 */
[-C--:B------:R-:W-:Y:S01]  /*67b0*/  F2FP.F16.E5M2.UNPACK_B R103, R153.reuse ;  /* 0x00000099ff67723e */ /* 0x080fe200020004ff */
[----:B------:R-:W-:Y:S01]  /*67c0*/  HADD2.F32 R93, -RZ, R95.H0_H0 ;  /* 0x2000005fff5d7230 */ /* 0x000fe20000004100 */
[----:B------:R-:W-:Y:S01]  /*67d0*/  IADD3 R205, PT, PT, R217, R204, RZ ;  /* 0x000000ccd9cd7210 */ /* 0x000fe20007ffe0ff */
[----:B------:R-:W-:Y:S01]  /*67e0*/  HADD2.F32 R95, -RZ, R97.H0_H0 ;  /* 0x20000061ff5f7230 */ /* 0x000fe20000004100 */
[----:B------:R-:W-:Y:S01]  /*67f0*/  F2FP.F16.E5M2.UNPACK_B R105, R153.H1 ;  /* 0x00000099ff69723e */ /* 0x000fe200030004ff */
[C---:B--2---:R-:W-:Y:S01]  /*6800*/  FMUL R0, R78.reuse, R4 ;  /* 0x000000044e007220 */ /* 0x044fe20000400000 */
[C---:B-1----:R-:W-:Y:S01]  /*6810*/  FMUL R2, R78.reuse, R5 ;  /* 0x000000054e027220 */ /* 0x042fe20000400000 */
[C---:B------:R-:W-:Y:S01]  /*6820*/  FMUL R4, R78.reuse, R8 ;  /* 0x000000084e047220 */ /* 0x040fe20000400000 */
[C---:B------:R-:W-:Y:S01]  /*6830*/  FMUL R5, R78.reuse, R9 ;  /* 0x000000094e057220 */ /* 0x040fe20000400000 */
[C---:B------:R-:W-:Y:S01]  /*6840*/  FFMA R0, R81.reuse, R82, R0 ;  /* 0x0000005251007223 */ /* 0x040fe20000000000 */
[C---:B------:R-:W-:Y:S01]  /*6850*/  FFMA R2, R81.reuse, R83, R2 ;  /* 0x0000005351027223 */ /* 0x040fe20000000002 */
[C---:B------:R-:W-:Y:S01]  /*6860*/  FMUL R8, R78.reuse, R12 ;  /* 0x0000000c4e087220 */ /* 0x040fe20000400000 */
[C---:B------:R-:W-:Y:S01]  /*6870*/  FMUL R9, R78.reuse, R13 ;  /* 0x0000000d4e097220 */ /* 0x040fe20000400000 */
[C---:B------:R-:W-:Y:S01]  /*6880*/  FMUL R12, R78.reuse, R16 ;  /* 0x000000104e0c7220 */ /* 0x040fe20000400000 */
[C---:B------:R-:W-:Y:S01]  /*6890*/  FMUL R13, R78.reuse, R17 ;  /* 0x000000114e0d7220 */ /* 0x040fe20000400000 */
[C---:B------:R-:W-:Y:S01]  /*68a0*/  FMUL R16, R78.reuse, R20 ;  /* 0x000000144e107220 */ /* 0x040fe20000400000 */
[C---:B------:R-:W-:Y:S01]  /*68b0*/  FMUL R17, R78.reuse, R21 ;  /* 0x000000154e117220 */ /* 0x040fe20000400000 */
[----:B------:R-:W-:Y:S02]  /*68c0*/  HADD2.F32 R104, -RZ, R103.H1_H1 ;  /* 0x30000067ff687230 */ /* 0x000fe40000004100 */
[C---:B------:R-:W-:Y:S01]  /*68d0*/  FMUL R20, R78.reuse, R24 ;  /* 0x000000184e147220 */ /* 0x040fe20000400000 */
[C---:B------:R-:W-:Y:S01]  /*68e0*/  FMUL R21, R78.reuse, R25 ;  /* 0x000000194e157220 */ /* 0x040fe20000400000 */
[C---:B------:R-:W-:Y:S01]  /*68f0*/  FMUL R24, R78.reuse, R28 ;  /* 0x0000001c4e187220 */ /* 0x040fe20000400000 */
[C---:B------:R-:W-:Y:S01]  /*6900*/  FMUL R25, R78.reuse, R29 ;  /* 0x0000001d4e197220 */ /* 0x040fe20000400000 */
[C---:B------:R-:W-:Y:S01]  /*6910*/  FMUL R28, R78.reuse, R32 ;  /* 0x000000204e1c7220 */ /* 0x040fe20000400000 */
[C---:B------:R-:W-:Y:S01]  /*6920*/  FMUL R29, R78.reuse, R33 ;  /* 0x000000214e1d7220 */ /* 0x040fe20000400000 */
[C---:B------:R-:W-:Y:S01]  /*6930*/  FMUL R32, R78.reuse, R36 ;  /* 0x000000244e207220 */ /* 0x040fe20000400000 */
[----:B------:R-:W-:Y:S01]  /*6940*/  F2FP.F16.E5M2.UNPACK_B R107, R154 ;  /* 0x0000009aff6b723e */ /* 0x000fe200020004ff */
[C---:B------:R-:W-:Y:S01]  /*6950*/  FMUL R33, R78.reuse, R37 ;  /* 0x000000254e217220 */ /* 0x040fe20000400000 */
[C---:B------:R-:W-:Y:S01]  /*6960*/  FMUL R36, R78.reuse, R40 ;  /* 0x000000284e247220 */ /* 0x040fe20000400000 */
[----:B------:R-:W-:Y:S01]  /*6970*/  F2FP.F16.E5M2.UNPACK_B R109, R154.H1 ;  /* 0x0000009aff6d723e */ /* 0x000fe200030004ff */
[C---:B------:R-:W-:Y:S01]  /*6980*/  FMUL R37, R78.reuse, R41 ;  /* 0x000000294e257220 */ /* 0x040fe20000400000 */
[----:B------:R-:W-:Y:S02]  /*6990*/  HADD2.F32 R108, -RZ, R107.H1_H1 ;  /* 0x3000006bff6c7230 */ /* 0x000fe40000004100 */
        /* <DEDUP_REMOVED lines=26> */
[C---:B------:R-:W-:Y:S01]  /*6b40*/  FFMA R3, R81.reuse, R84, R3 ;  /* 0x0000005451037223 */ /* 0x040fe20000000003 */
[C---:B------:R-:W-:Y:S01]  /*6b50*/  FFMA R7, R81.reuse, R86, R7 ;  /* 0x0000005651077223 */ /* 0x040fe20000000007 */
[----:B------:R-:W-:Y:S01]  /*6b60*/  F2FP.F16.E5M2.UNPACK_B R127, R159 ;  /* 0x0000009fff7f723e */ /* 0x000fe200020004ff */
[C---:B------:R-:W-:Y:S01]  /*6b70*/  FFMA R4, R81.reuse, R85, R4 ;  /* 0x0000005551047223 */ /* 0x040fe20000000004 */
[C---:B------:R-:W-:Y:S01]  /*6b80*/  FFMA R5, R81.reuse, R88, R5 ;  /* 0x0000005851057223 */ /* 0x040fe20000000005 */
[----:B------:R-:W-:Y:S01]  /*6b90*/  F2FP.F16.E5M2.UNPACK_B R129, R159.H1 ;  /* 0x0000009fff81723e */ /* 0x000fe200030004ff */
[----:B------:R-:W-:Y:S01]  /*6ba0*/  FFMA R6, R81, R87, R6 ;  /* 0x0000005751067223 */ /* 0x000fe20000000006 */
[----:B------:R-:W-:Y:S01]  /*6bb0*/  F2FP.SATFINITE.E5M2.F32.PACK_AB_MERGE_C R185, R7, R3, RZ ;  /* 0x0000000307b9723e */ /* 0x000fe200048060ff */
[----:B------:R-:W-:Y:S02]  /*6bc0*/  HADD2.F32 R124, -RZ, R123.H1_H1 ;  /* 0x3000007bff7c7230 */ /* 0x000fe40000004100 */
[----:B------:R-:W-:Y:S01]  /*6bd0*/  FMUL R11, R78, R11 ;  /* 0x0000000b4e0b7220 */ /* 0x000fe20000400000 */
[----:B------:R-:W-:Y:S01]  /*6be0*/  HADD2.F32 R128, -RZ, R127.H1_H1 ;  /* 0x3000007fff807230 */ /* 0x000fe20000004100 */
[----:B------:R-:W-:Y:S01]  /*6bf0*/  F2FP.SATFINITE.E5M2.F32.PACK_AB_MERGE_C R184, R2, R0, R185 ;  /* 0x0000000002b8723e */ /* 0x000fe200048060b9 */
[C---:B------:R-:W-:Y:S01]  /*6c00*/  FMUL R10, R78.reuse, R14 ;  /* 0x0000000e4e0a7220 */ /* 0x040fe20000400000 */
[C---:B------:R-:W-:Y:S01]  /*6c10*/  FFMA R11, R81.reuse, R90, R11 ;  /* 0x0000005a510b7223 */ /* 0x040fe2000000000b */
[C---:B------:R-:W-:Y:S01]  /*6c20*/  FFMA R8, R81.reuse, R89, R8 ;  /* 0x0000005951087223 */ /* 0x040fe20000000008 */
[----:B------:R-:W-:Y:S01]  /*6c30*/  FFMA R9, R81, R92, R9 ;  /* 0x0000005c51097223 */ /* 0x000fe20000000009 */
[----:B------:R-:W-:Y:S01]  /*6c40*/  F2FP.F16.E5M2.UNPACK_B R131, R160 ;  /* 0x000000a0ff83723e */ /* 0x000fe200020004ff */
[----:B------:R-:W-:Y:S01]  /*6c50*/  HADD2.F32 R98, -RZ, R97.H1_H1 ;  /* 0x30000061ff627230 */ /* 0x000fe20000004100 */
[----:B------:R-:W-:Y:S01]  /*6c60*/  F2FP.SATFINITE.E5M2.F32.PACK_AB_MERGE_C R186, R11, R6, RZ ;  /* 0x000000060bba723e */ /* 0x000fe200048060ff */
[----:B------:R-:W-:Y:S01]  /*6c70*/  FFMA R10, R81, R91, R10 ;  /* 0x0000005b510a7223 */ /* 0x000fe2000000000a */
[----:B------:R-:W-:Y:S02]  /*6c80*/  HADD2.F32 R97, -RZ, R99.H0_H0 ;  /* 0x20000063ff617230 */ /* 0x000fe40000004100 */
[C---:B------:R-:W-:Y:S01]  /*6c90*/  FMUL R15, R78.reuse, R15 ;  /* 0x0000000f4e0f7220 */ /* 0x040fe20000400000 */
[----:B------:R-:W-:Y:S01]  /*6ca0*/  F2FP.SATFINITE.E5M2.F32.PACK_AB_MERGE_C R185, R5, R4, R186 ;  /* 0x0000000405b9723e */ /* 0x000fe200048060ba */
[----:B------:R-:W-:Y:S02]  /*6cb0*/  HADD2.F32 R132, -RZ, R131.H1_H1 ;  /* 0x30000083ff847230 */ /* 0x000fe40000004100 */
[C---:B------:R-:W-:Y:S01]  /*6cc0*/  FMUL R14, R78.reuse, R18 ;  /* 0x000000124e0e7220 */ /* 0x040fe20000400000 */
[C---:B------:R-:W-:Y:S01]  /*6cd0*/  FFMA R15, R81.reuse, R94, R15 ;  /* 0x0000005e510f7223 */ /* 0x040fe2000000000f */
[C---:B------:R-:W-:Y:S01]  /*6ce0*/  FFMA R12, R81.reuse, R93, R12 ;  /* 0x0000005d510c7223 */ /* 0x040fe2000000000c */
[----:B------:R-:W-:Y:S01]  /*6cf0*/  FFMA R13, R81, R96, R13 ;  /* 0x00000060510d7223 */ /* 0x000fe2000000000d */
[----:B------:R-:W-:Y:S01]  /*6d00*/  F2FP.F16.E5M2.UNPACK_B R133, R160.H1 ;  /* 0x000000a0ff85723e */ /* 0x000fe200030004ff */
[--C-:B------:R-:W-:Y:S01]  /*6d10*/  HADD2.F32 R99, -RZ, R101.reuse.H0_H0 ;  /* 0x20000065ff637230 */ /* 0x100fe20000004100 */
[----:B------:R-:W-:Y:S01]  /*6d20*/  F2FP.SATFINITE.E5M2.F32.PACK_AB_MERGE_C R186, R15, R10, RZ ;  /* 0x0000000a0fba723e */ /* 0x000fe200048060ff */
[----:B------:R-:W-:Y:S01]  /*6d30*/  FFMA R14, R81, R95, R14 ;  /* 0x0000005f510e7223 */ /* 0x000fe2000000000e */
[C---:B------:R-:W-:Y:S01]  /*6d40*/  FMUL R19, R78.reuse, R19 ;  /* 0x000000134e137220 */ /* 0x040fe20000400000 */
[----:B------:R-:W-:Y:S01]  /*6d50*/  HADD2.F32 R102, -RZ, R101.H1_H1 ;  /* 0x30000065ff667230 */ /* 0x000fe20000004100 */
[----:B------:R-:W-:Y:S01]  /*6d60*/  F2FP.SATFINITE.E5M2.F32.PACK_AB_MERGE_C R186, R9, R8, R186 ;  /* 0x0000000809ba723e */ /* 0x000fe200048060ba */
[----:B------:R-:W-:Y:S02]  /*6d70*/  HADD2.F32 R101, -RZ, R103.H0_H0 ;  /* 0x20000067ff657230 */ /* 0x000fe40000004100 */
[C---:B------:R-:W-:Y:S01]  /*6d80*/  FFMA R19, R81.reuse, R98, R19 ;  /* 0x0000006251137223 */ /* 0x040fe20000000013 */
[C---:B------:R-:W-:Y:S01]  /*6d90*/  FFMA R16, R81.reuse, R97, R16 ;  /* 0x0000006151107223 */ /* 0x040fe20000000010 */
[----:B------:R-:W-:Y:S01]  /*6da0*/  FFMA R17, R81, R100, R17 ;  /* 0x0000006451117223 */ /* 0x000fe20000000011 */
[C---:B------:R-:W-:Y:S01]  /*6db0*/  FMUL R18, R78.reuse, R22 ;  /* 0x000000164e127220 */ /* 0x040fe20000400000 */
[----:B------:R-:W-:Y:S01]  /*6dc0*/  F2FP.F16.E5M2.UNPACK_B R135, R161 ;  /* 0x000000a1ff87723e */ /* 0x000fe200020004ff */
        /* <DEDUP_REMOVED lines=10> */
[----:B------:R1:W-:Y:S01]  /*6e70*/  STS.128 [R172+UR49+0x4400], R184 ;  /* 0x004400b8ac007988 */ /* 0x0003e20008000c31 */
[----:B------:R-:W-:Y:S01]  /*6e80*/  HADD2.F32 R136, -RZ, R135.H1_H1 ;  /* 0x30000087ff887230 */ /* 0x000fe20000004100 */
[----:B------:R-:W-:Y:S01]  /*6e90*/  F2FP.SATFINITE.E5M2.F32.PACK_AB_MERGE_C R196, R23, R18, RZ ;  /* 0x0000001217c4723e */ /* 0x000fe200048060ff */
[C---:B------:R-:W-:Y:S01]  /*6ea0*/  FMUL R22, R78.reuse, R26 ;  /* 0x0000001a4e167220 */ /* 0x040fe20000400000 */
[C---:B------:R-:W-:Y:S01]  /*6eb0*/  FMUL R27, R78.reuse, R27 ;  /* 0x0000001b4e1b7220 */ /* 0x040fe20000400000 */
[--C-:B------:R-:W-:Y:S01]  /*6ec0*/  HADD2.F32 R107, -RZ, R109.reuse.H0_H0 ;  /* 0x2000006dff6b7230 */ /* 0x100fe20000004100 */
[----:B------:R-:W-:Y:S01]  /*6ed0*/  F2FP.SATFINITE.E5M2.F32.PACK_AB_MERGE_C R196, R17, R16, R196 ;  /* 0x0000001011c4723e */ /* 0x000fe200048060c4 */
[C---:B------:R-:W-:Y:S01]  /*6ee0*/  FFMA R22, R81.reuse, R103, R22 ;  /* 0x0000006751167223 */ /* 0x040fe20000000016 */
[C---:B------:R-:W-:Y:S01]  /*6ef0*/  FFMA R27, R81.reuse, R106, R27 ;  /* 0x0000006a511b7223 */ /* 0x040fe2000000001b */
[C---:B------:R-:W-:Y:S01]  /*6f00*/  FFMA R24, R81.reuse, R105, R24 ;  /* 0x0000006951187223 */ /* 0x040fe20000000018 */
[----:B------:R-:W-:Y:S01]  /*6f10*/  F2FP.F16.E5M2.UNPACK_B R137, R161.H1 ;  /* 0x000000a1ff89723e */ /* 0x000fe200030004ff */
[----:B------:R-:W-:Y:S02]  /*6f20*/  HADD2.F32 R110, -RZ, R109.H1_H1 ;  /* 0x3000006dff6e7230 */ /* 0x000fe40000004100 */
[----:B------:R-:W-:Y:S01]  /*6f30*/  FFMA R25, R81, R108, R25 ;  /* 0x0000006c51197223 */ /* 0x000fe20000000019 */
[----:B------:R-:W-:Y:S01]  /*6f40*/  F2FP.SATFINITE.E5M2.F32.PACK_AB_MERGE_C R197, R27, R22, RZ ;  /* 0x000000161bc5723e */ /* 0x000fe200048060ff */
[----:B------:R-:W-:Y:S02]  /*6f50*/  HADD2.F32 R109, -RZ, R111.H0_H0 ;  /* 0x2000006fff6d7230 */ /* 0x000fe40000004100 */
[C---:B------:R-:W-:Y:S01]  /*6f60*/  FMUL R26, R78.reuse, R30 ;  /* 0x0000001e4e1a7220 */ /* 0x040fe20000400000 */
[C---:B------:R-:W-:Y:S01]  /*6f70*/  FMUL R31, R78.reuse, R31 ;  /* 0x0000001f4e1f7220 */ /* 0x040fe20000400000 */
[--C-:B------:R-:W-:Y:S01]  /*6f80*/  HADD2.F32 R111, -RZ, R113.reuse.H0_H0 ;  /* 0x20000071ff6f7230 */ /* 0x100fe20000004100 */
[----:B------:R-:W-:Y:S01]  /*6f90*/  F2FP.SATFINITE.E5M2.F32.PACK_AB_MERGE_C R197, R21, R20, R197 ;  /* 0x0000001415c5723e */ /* 0x000fe200048060c5 */
[C---:B------:R-:W-:Y:S01]  /*6fa0*/  FFMA R26, R81.reuse, R107, R26 ;  /* 0x0000006b511a7223 */ /* 0x040fe2000000001a */
[C---:B------:R-:W-:Y:S01]  /*6fb0*/  FFMA R31, R81.reuse, R110, R31 ;  /* 0x0000006e511f7223 */ /* 0x040fe2000000001f */
[C---:B------:R-:W-:Y:S01]  /*6fc0*/  FFMA R28, R81.reuse, R109, R28 ;  /* 0x0000006d511c7223 */ /* 0x040fe2000000001c */
[----:B------:R-:W-:Y:S01]  /*6fd0*/  F2FP.F16.E5M2.UNPACK_B R139, R162 ;  /* 0x000000a2ff8b723e */ /* 0x000fe200020004ff */
[----:B------:R-:W-:Y:S02]  /*6fe0*/  HADD2.F32 R114, -RZ, R113.H1_H1 ;  /* 0x30000071ff727230 */ /* 0x000fe40000004100 */
[----:B------:R-:W-:Y:S01]  /*6ff0*/  FFMA R29, R81, R112, R29 ;  /* 0x00000070511d7223 */ /* 0x000fe2000000001d */
[----:B------:R-:W-:Y:S01]  /*7000*/  F2FP.SATFINITE.E5M2.F32.PACK_AB_MERGE_C R198, R31, R26, RZ ;  /* 0x0000001a1fc6723e */ /* 0x000fe200048060ff */
[----:B------:R-:W-:Y:S02]  /*7010*/  HADD2.F32 R113, -RZ, R115.H0_H0 ;  /* 0x20000073ff717230 */ /* 0x000fe40000004100 */
[C---:B------:R-:W-:Y:S01]  /*7020*/  FMUL R30, R78.reuse, R34 ;  /* 0x000000224e1e7220 */ /* 0x040fe20000400000 */
[----:B------:R-:W-:Y:S01]  /*7030*/  HADD2.F32 R140, -RZ, R139.H1_H1 ;  /* 0x3000008bff8c7230 */ /* 0x000fe20000004100 */
[----:B------:R-:W-:Y:S01]  /*7040*/  F2FP.SATFINITE.E5M2.F32.PACK_AB_MERGE_C R198, R25, R24, R198 ;  /* 0x0000001819c6723e */ /* 0x000fe200048060c6 */
[C---:B------:R-:W-:Y:S01]  /*7050*/  FMUL R35, R78.reuse, R35 ;  /* 0x000000234e237220 */ /* 0x040fe20000400000 */
[--C-:B------:R-:W-:Y:S02]  /*7060*/  HADD2.F32 R115, -RZ, R117.reuse.H0_H0 ;  /* 0x20000075ff737230 */ /* 0x100fe40000004100 */
[C---:B------:R-:W-:Y:S01]  /*7070*/  FFMA R30, R81.reuse, R111, R30 ;  /* 0x0000006f511e7223 */ /* 0x040fe2000000001e */
[----:B------:R-:W-:Y:S02]  /*7080*/  HADD2.F32 R118, -RZ, R117.H1_H1 ;  /* 0x30000075ff767230 */ /* 0x000fe40000004100 */
[C---:B------:R-:W-:Y:S01]  /*7090*/  FFMA R35, R81.reuse, R114, R35 ;  /* 0x0000007251237223 */ /* 0x040fe20000000023 */
[C---:B------:R-:W-:Y:S01]  /*70a0*/  FFMA R32, R81.reuse, R113, R32 ;  /* 0x0000007151207223 */ /* 0x040fe20000000020 */
[----:B------:R-:W-:Y:S01]  /*70b0*/  F2FP.F16.E5M2.UNPACK_B R141, R162.H1 ;  /* 0x000000a2ff8d723e */ /* 0x000fe200030004ff */
[----:B------:R-:W-:Y:S01]  /*70c0*/  FFMA R33, R81, R116, R33 ;  /* 0x0000007451217223 */ /* 0x000fe20000000021 */
[----:B------:R-:W-:Y:S01]  /*70d0*/  HADD2.F32 R117, -RZ, R119.H0_H0 ;  /* 0x20000077ff757230 */ /* 0x000fe20000004100 */
        /* <DEDUP_REMOVED lines=9> */
[----:B------:R1:W-:Y:S01]  /*7170*/  STS.128 [R204+0x4010], R196 ;  /* 0x004010c4cc007388 */ /* 0x0003e20000000c00 */
[----:B------:R-:W-:Y:S01]  /*7180*/  FFMA R37, R81, R120, R37 ;  /* 0x0000007851257223 */ /* 0x000fe20000000025 */
[----:B------:R-:W-:Y:S01]  /*7190*/  F2FP.SATFINITE.E5M2.F32.PACK_AB_MERGE_C R200, R39, R34, RZ ;  /* 0x0000002227c8723e */ /* 0x000fe200048060ff */
[----:B------:R-:W-:Y:S02]  /*71a0*/  HADD2.F32 R122, -RZ, R121.H1_H1 ;  /* 0x30000079ff7a7230 */ /* 0x000fe40000004100 */
[C---:B------:R-:W-:Y:S01]  /*71b0*/  FMUL R38, R78.reuse, R42 ;  /* 0x0000002a4e267220 */ /* 0x040fe20000400000 */
[----:B------:R-:W-:Y:S01]  /*71c0*/  HADD2.F32 R121, -RZ, R123.H0_H0 ;  /* 0x2000007bff797230 */ /* 0x000fe20000004100 */
[----:B------:R-:W-:Y:S01]  /*71d0*/  F2FP.SATFINITE.E5M2.F32.PACK_AB_MERGE_C R200, R33, R32, R200 ;  /* 0x0000002021c8723e */ /* 0x000fe200048060c8 */
[----:B------:R-:W-:Y:S02]  /*71e0*/  HADD2.F32 R144, -RZ, R143.H1_H1 ;  /* 0x3000008fff907230 */ /* 0x000fe40000004100 */
[C---:B------:R-:W-:Y:S01]  /*71f0*/  FFMA R38, R81.reuse, R119, R38 ;  /* 0x0000007751267223 */ /* 0x040fe20000000026 */
[C---:B------:R-:W-:Y:S01]  /*7200*/  FMUL R43, R78.reuse, R43 ;  /* 0x0000002b4e2b7220 */ /* 0x040fe20000400000 */
[--C-:B------:R-:W-:Y:S02]  /*7210*/  HADD2.F32 R123, -RZ, R125.reuse.H0_H0 ;  /* 0x2000007dff7b7230 */ /* 0x100fe40000004100 */
[C---:B------:R-:W-:Y:S01]  /*7220*/  FMUL R42, R78.reuse, R46 ;  /* 0x0000002e4e2a7220 */ /* 0x040fe20000400000 */
[----:B------:R-:W-:Y:S02]  /*7230*/  HADD2.F32 R126, -RZ, R125.H1_H1 ;  /* 0x3000007dff7e7230 */ /* 0x000fe40000004100 */
[C---:B------:R-:W-:Y:S01]  /*7240*/  FFMA R43, R81.reuse, R122, R43 ;  /* 0x0000007a512b7223 */ /* 0x040fe2000000002b */
[----:B------:R-:W-:Y:S01]  /*7250*/  F2FP.F16.E5M2.UNPACK_B R145, R163.H1 ;  /* 0x000000a3ff91723e */ /* 0x000fe200030004ff */
[C---:B------:R-:W-:Y:S01]  /*7260*/  FFMA R40, R81.reuse, R121, R40 ;  /* 0x0000007951287223 */ /* 0x040fe20000000028 */
[----:B------:R-:W-:Y:S01]  /*7270*/  FFMA R41, R81, R124, R41 ;  /* 0x0000007c51297223 */ /* 0x000fe20000000029 */
[----:B------:R-:W-:Y:S01]  /*7280*/  ISETP.NE.AND P0, PT, R193, RZ, PT ;  /* 0x000000ffc100720c */ /* 0x000fe20003f05270 */
[----:B------:R-:W-:Y:S01]  /*7290*/  HADD2.F32 R125, -RZ, R127.H0_H0 ;  /* 0x2000007fff7d7230 */ /* 0x000fe20000004100 */
[----:B------:R-:W-:Y:S01]  /*72a0*/  F2FP.SATFINITE.E5M2.F32.PACK_AB_MERGE_C R201, R43, R38, RZ ;  /* 0x000000262bc9723e */ /* 0x000fe200048060ff */
[----:B------:R-:W-:Y:S01]  /*72b0*/  FFMA R42, R81, R123, R42 ;  /* 0x0000007b512a7223 */ /* 0x000fe2000000002a */
[C---:B------:R-:W-:Y:S01]  /*72c0*/  FMUL R47, R78.reuse, R47 ;  /* 0x0000002f4e2f7220 */ /* 0x040fe20000400000 */
[--C-:B------:R-:W-:Y:S01]  /*72d0*/  HADD2.F32 R127, -RZ, R129.reuse.H0_H0 ;  /* 0x20000081ff7f7230 */ /* 0x100fe20000004100 */
[----:B------:R-:W-:Y:S01]  /*72e0*/  F2FP.SATFINITE.E5M2.F32.PACK_AB_MERGE_C R201, R37, R36, R201 ;  /* 0x0000002425c9723e */ /* 0x000fe200048060c9 */
[----:B------:R-:W-:Y:S02]  /*72f0*/  HADD2.F32 R130, -RZ, R129.H1_H1 ;  /* 0x30000081ff827230 */ /* 0x000fe40000004100 */
[C---:B------:R-:W-:Y:S01]  /*7300*/  FFMA R47, R81.reuse, R126, R47 ;  /* 0x0000007e512f7223 */ /* 0x040fe2000000002f */
[C---:B------:R-:W-:Y:S01]  /*7310*/  FFMA R44, R81.reuse, R125, R44 ;  /* 0x0000007d512c7223 */ /* 0x040fe2000000002c */
[C---:B------:R-:W-:Y:S01]  /*7320*/  FFMA R45, R81.reuse, R128, R45 ;  /* 0x00000080512d7223 */ /* 0x040fe2000000002d */
[----:B------:R-:W-:Y:S02]  /*7330*/  HADD2.F32 R129, -RZ, R131.H0_H0 ;  /* 0x20000083ff817230 */ /* 0x000fe40000004100 */
[C---:B------:R-:W-:Y:S01]  /*7340*/  FMUL R46, R78.reuse, R50 ;  /* 0x000000324e2e7220 */ /* 0x040fe20000400000 */
[C---:B------:R-:W-:Y:S01]  /*7350*/  FMUL R51, R78.reuse, R51 ;  /* 0x000000334e337220 */ /* 0x040fe20000400000 */
[--C-:B------:R-:W-:Y:S02]  /*7360*/  HADD2.F32 R131, -RZ, R133.reuse.H0_H0 ;  /* 0x20000085ff837230 */ /* 0x100fe40000004100 */
[C---:B------:R-:W-:Y:S01]  /*7370*/  FMUL R50, R78.reuse, R54 ;  /* 0x000000364e327220 */ /* 0x040fe20000400000 */
[C---:B------:R-:W-:Y:S01]  /*7380*/  FFMA R46, R81.reuse, R127, R46 ;  /* 0x0000007f512e7223 */ /* 0x040fe2000000002e */
[----:B------:R-:W-:Y:S02]  /*7390*/  HADD2.F32 R134, -RZ, R133.H1_H1 ;  /* 0x30000085ff867230 */ /* 0x000fe40000004100 */
[C---:B------:R-:W-:Y:S01]  /*73a0*/  FFMA R51, R81.reuse, R130, R51 ;  /* 0x0000008251337223 */ /* 0x040fe20000000033 */
[----:B------:R-:W-:Y:S02]  /*73b0*/  HADD2.F32 R133, -RZ, R135.H0_H0 ;  /* 0x20000087ff857230 */ /* 0x000fe40000004100 */
[C---:B------:R-:W-:Y:S01]  /*73c0*/  FMUL R55, R78.reuse, R55 ;  /* 0x000000374e377220 */ /* 0x040fe20000400000 */
[C---:B------:R-:W-:Y:S01]  /*73d0*/  FFMA R48, R81.reuse, R129, R48 ;  /* 0x0000008151307223 */ /* 0x040fe20000000030 */
[C---:B------:R-:W-:Y:S01]  /*73e0*/  FFMA R49, R81.reuse, R132, R49 ;  /* 0x0000008451317223 */ /* 0x040fe20000000031 */
[--C-:B------:R-:W-:Y:S02]  /*73f0*/  HADD2.F32 R135, -RZ, R137.reuse.H0_H0 ;  /* 0x20000089ff877230 */ /* 0x100fe40000004100 */
[C---:B------:R-:W-:Y:S01]  /*7400*/  FFMA R50, R81.reuse, R131, R50 ;  /* 0x0000008351327223 */ /* 0x040fe20000000032 */
[----:B------:R-:W-:Y:S02]  /*7410*/  HADD2.F32 R138, -RZ, R137.H1_H1 ;  /* 0x30000089ff8a7230 */ /* 0x000fe40000004100 */
[C---:B------:R-:W-:Y:S01]  /*7420*/  FMUL R54, R78.reuse, R58 ;  /* 0x0000003a4e367220 */ /* 0x040fe20000400000 */
[----:B------:R-:W-:Y:S02]  /*7430*/  HADD2.F32 R137, -RZ, R139.H0_H0 ;  /* 0x2000008bff897230 */ /* 0x000fe40000004100 */
[C---:B------:R-:W-:Y:S01]  /*7440*/  FFMA R55, R81.reuse, R134, R55 ;  /* 0x0000008651377223 */ /* 0x040fe20000000037 */
        /* <DEDUP_REMOVED lines=16> */
[----:B------:R-:W-:Y:S01]  /*7550*/  FFMA R63, R81, R142, R63 ;  /* 0x0000008e513f7223 */ /* 0x000fe2000000003f */
[----:B------:R-:W-:Y:S01]  /*7560*/  FMUL R67, R78, R67 ;  /* 0x000000434e437220 */ /* 0x000fe20000400000 */
[----:B------:R-:W-:Y:S01]  /*7570*/  F2FP.SATFINITE.E5M2.F32.PACK_AB_MERGE_C R202, R47, R42, RZ ;  /* 0x0000002a2fca723e */ /* 0x000fe200048060ff */
[----:B------:R-:W-:Y:S01]  /*7580*/  FFMA R60, R81, R141, R60 ;  /* 0x0000008d513c7223 */ /* 0x000fe2000000003c */
[----:B------:R-:W-:Y:S01]  /*7590*/  F2FP.SATFINITE.E5M2.F32.PACK_AB_MERGE_C R203, R51, R46, RZ ;  /* 0x0000002e33cb723e */ /* 0x000fe200048060ff */
[C---:B------:R-:W-:Y:S01]  /*75a0*/  FFMA R61, R81.reuse, R144, R61 ;  /* 0x00000090513d7223 */ /* 0x040fe2000000003d */
[C---:B------:R-:W-:Y:S01]  /*75b0*/  FFMA R62, R81.reuse, R143, R62 ;  /* 0x0000008f513e7223 */ /* 0x040fe2000000003e */
[----:B------:R-:W-:Y:S01]  /*75c0*/  FFMA R67, R81, R146, R67 ;  /* 0x0000009251437223 */ /* 0x000fe20000000043 */
[----:B------:R-:W-:Y:S02]  /*75d0*/  F2FP.SATFINITE.E5M2.F32.PACK_AB_MERGE_C R202, R41, R40, R202 ;  /* 0x0000002829ca723e */ /* 0x000fe400048060ca */
[----:B------:R-:W-:Y:S02]  /*75e0*/  F2FP.SATFINITE.E5M2.F32.PACK_AB_MERGE_C R203, R45, R44, R203 ;  /* 0x0000002c2dcb723e */ /* 0x000fe400048060cb */
[----:B------:R-:W-:Y:S02]  /*75f0*/  F2FP.SATFINITE.E5M2.F32.PACK_AB_MERGE_C R212, R55, R50, RZ ;  /* 0x0000003237d4723e */ /* 0x000fe400048060ff */
[----:B------:R-:W-:Y:S01]  /*7600*/  F2FP.SATFINITE.E5M2.F32.PACK_AB_MERGE_C R213, R59, R54, RZ ;  /* 0x000000363bd5723e */ /* 0x000fe200048060ff */
[----:B------:R1:W-:Y:S01]  /*7610*/  STS.128 [R206+0x4020], R200 ;  /* 0x004020c8ce007388 */ /* 0x0003e20000000c00 */
[----:B------:R-:W-:Y:S02]  /*7620*/  F2FP.SATFINITE.E5M2.F32.PACK_AB_MERGE_C R214, R63, R58, RZ ;  /* 0x0000003a3fd6723e */ /* 0x000fe400048060ff */
[----:B------:R-:W-:Y:S02]  /*7630*/  F2FP.SATFINITE.E5M2.F32.PACK_AB_MERGE_C R215, R67, R62, RZ ;  /* 0x0000003e43d7723e */ /* 0x000fe400048060ff */
[----:B------:R-:W-:Y:S02]  /*7640*/  F2FP.SATFINITE.E5M2.F32.PACK_AB_MERGE_C R212, R49, R48, R212 ;  /* 0x0000003031d4723e */ /* 0x000fe400048060d4 */
[----:B------:R-:W-:Y:S02]  /*7650*/  F2FP.SATFINITE.E5M2.F32.PACK_AB_MERGE_C R213, R53, R52, R213 ;  /* 0x0000003435d5723e */ /* 0x000fe400048060d5 */
[----:B------:R-:W-:Y:S02]  /*7660*/  F2FP.SATFINITE.E5M2.F32.PACK_AB_MERGE_C R214, R57, R56, R214 ;  /* 0x0000003839d6723e */ /* 0x000fe400048060d6 */
[----:B------:R-:W-:Y:S02]  /*7670*/  F2FP.SATFINITE.E5M2.F32.PACK_AB_MERGE_C R215, R61, R60, R215 ;  /* 0x0000003c3dd7723e */ /* 0x000fe400048060d7 */
[----:B------:R-:W-:Y:S02]  /*7680*/  LEA R210, R181, UR49, 0x3 ;  /* 0x00000031b5d27c11 */ /* 0x000fe4000f8e18ff */
[----:B------:R-:W-:Y:S01]  /*7690*/  @P6 SHF.L.U32 R221, R180, 0x1f, RZ ;  /* 0x0000001fb4dd6819 */ /* 0x000fe200000006ff */
[----:B------:R1:W-:Y:S01]  /*76a0*/  STS.128 [R205+0x4010], R212 ;  /* 0x004010d4cd007388 */ /* 0x0003e20000000c00 */
[----:B------:R-:W-:Y:S01]  /*76b0*/  @!PT LDS RZ, [RZ] ;  /* 0x00000000fffff984 */ /* 0x000fe20000000800 */
[----:B------:R-:W-:Y:S01]  /*76c0*/  @!PT LDS RZ, [RZ] ;  /* 0x00000000fffff984 */ /* 0x000fe20000000800 */
[----:B------:R-:W-:Y:S01]  /*76d0*/  @!PT LDS RZ, [RZ] ;  /* 0x00000000fffff984 */ /* 0x000fe20000000800 */
[----:B------:R-:W-:Y:S01]  /*76e0*/  @!PT LDS RZ, [RZ] ;  /* 0x00000000fffff984 */ /* 0x000fe20000000800 */
[----:B------:R2:W-:Y:S07]  /*76f0*/  MEMBAR.ALL.CTA ;  /* 0x0000000000007992 */ /* 0x0005ee0000008000 */
[----:B--2---:R-:W2:Y:S02]  /*7700*/  FENCE.VIEW.ASYNC.S ;  /* 0x00000000000073c6 */ /* 0x004ea40000000000 */
[----:B--2---:R-:W-:Y:S06]  /*7710*/  BAR.SYNC.DEFER_BLOCKING 0x1, 0x80 ;  /* 0x0042000000007b1d */ /* 0x004fec0000010000 */
[----:B------:R-:W-:Y:S05]  /*7720*/  @P0 BRA `(.L_x_117) ;  /* 0x0000000000280947 */ /* 0x000fea0003800000 */
[----:B------:R-:W-:Y:S02]  /*7730*/  UIADD3 UR4, UPT, UPT, UR49, 0x4400, URZ ;  /* 0x0000440031047890 */ /* 0x000fe4000fffe0ff */
[----:B------:R-:W-:Y:S01]  /*7740*/  UIADD3 UR6, UP0, UPT, UR52, 0x680, URZ ;  /* 0x0000068034067890 */ /* 0x000fe2000ff1e0ff */
[----:B------:R-:W-:Y:S03]  /*7750*/  UMOV UR43, UR36 ;  /* 0x00000024002b7c82 */ /* 0x000fe60008000000 */
[----:B------:R-:W-:Y:S01]  /*7760*/  MOV R192, UR4 ;  /* 0x0000000400c07c02 */ /* 0x000fe20008000f00 */
[----:B------:R-:W-:Y:S03]  /*7770*/  UIADD3.X UR7, UPT, UPT, URZ, UR53, URZ, UP0, !UPT ;  /* 0x00000035ff077290 */ /* 0x000fe600087fe4ff */
[----:B------:R-:W-:Y:S11]  /*7780*/  R2UR UR40, R192 ;  /* 0x00000000c02872ca */ /* 0x000ff600000e0000 */
[----:B------:R-:W-:Y:S02]  /*7790*/  @!UPT UIADD3 URZ, UPT, UPT, URZ, URZ, URZ ;  /* 0x000000fffffff290 */ /* 0x000fe4000fffe0ff */
[----:B------:R2:W-:Y:S01]  /*77a0*/  UTMASTG.3D [UR40], [UR6] ;  /* 0x00000028060073b5 */ /* 0x0005e20008010000 */
[----:B------:R0:W-:Y:S01]  /*77b0*/  UTMACMDFLUSH ;  /* 0x00000000000079b7 */ /* 0x0001e20000000000 */
[----:B--2---:R-:W-:Y:S04]  /*77c0*/  DEPBAR.LE SB0, 0x1 ;  /* 0x000080400000791a */ /* 0x004fe80000000000 */
.L_x_117:
[----:B------:R-:W-:Y:S05]  /*77d0*/  BSYNC.RECONVERGENT B0 ;  /* 0x0000000000007941 */ /* 0x000fea0003800200 */
.L_x_116:
[----:B------:R-:W-:Y:S06]  /*77e0*/  BAR.SYNC.DEFER_BLOCKING 0x1, 0x80 ;  /* 0x0042000000007b1d */ /* 0x000fec0000010000 */
[----:B------:R-:W2:Y:S01]  /*77f0*/  @P6 SYNCS.PHASECHK.TRANS64.TRYWAIT P0, [R210+URZ+0x180], R221 ;  /* 0x000180ddd20065a7 */ /* 0x000ea200080011ff */
[----:B------:R-:W-:Y:S01]  /*7800*/  BSSY B1, `(.L_x_118) ;  /* 0x0000023000017945 */ /* 0x000fe20003800000 */
[----:B--2---:R-:W-:Y:S03]  /*7810*/  @P6 SEL R208, RZ, 0x1, !P0 ;  /* 0x00000001ffd06807 */ /* 0x004fe60004000000 */
[----:B------:R-:W-:Y:S05]  /*7820*/  @!P6 BRA `(.L_x_119) ;  /* 0x000000000080e947 */ /* 0x000fea0003800000 */
[----:B------:R-:W-:Y:S01]  /*7830*/  ISETP.NE.AND P1, PT, R209, RZ, PT ;  /* 0x000000ffd100720c */ /* 0x000fe20003f25270 */
[----:B------:R-:W-:Y:S01]  /*7840*/  BSSY B0, `(.L_x_120) ;  /* 0x000000a000007945 */ /* 0x000fe20003800000 */
[----:B------:R-:W-:Y:S11]  /*7850*/  ISETP.NE.AND P0, PT, R208, RZ, PT ;  /* 0x000000ffd000720c */ /* 0x000ff60003f05270 */
[----:B------:R-:W-:Y:S04]  /*7860*/  @P1 IMAD R0, R181, 0x2000, R190 ;  /* 0x00002000b5001824 */ /* 0x000fe800078e02be */
[C---:B------:R-:W-:Y:S01]  /*7870*/  @P1 IMAD.IADD R2, R0.reuse, 0x1, R211 ;  /* 0x0000000100021824 */ /* 0x040fe200078e02d3 */
[----:B------:R-:W-:Y:S03]  /*7880*/  @P1 IADD3 R219, PT, PT, R0, R219, RZ ;  /* 0x000000db00db1210 */ /* 0x000fe60007ffe0ff */
[----:B------:R-:W-:Y:S01]  /*7890*/  @P1 IMAD.IADD R217, R217, 0x1, R2 ;  /* 0x00000001d9d91824 */ /* 0x000fe200078e0202 */
[----:B------:R-:W-:Y:S06]  /*78a0*/  @P0 BRA `(.L_x_121) ;  /* 0x00000000000c0947 */ /* 0x000fec0003800000 */
[----:B------:R-:W-:Y:S04]  /*78b0*/  SHF.L.U32 R3, R180, 0x1f, RZ ;  /* 0x0000001fb4037819 */ /* 0x000fe800000006ff */
[----:B------:R-:W2:Y:S02]  /*78c0*/  SYNCS.PHASECHK.TRANS64.TRYWAIT P0, [R210+URZ+0x180], R3 ;  /* 0x00018003d20075a7 */ /* 0x000ea400080011ff */
[----:B--2---:R-:W-:Y:S05]  /*78d0*/  @!P0 BRA `(.L_x_122) ;  /* 0x0000002400988947 */ /* 0x004fea0003800000 */
.L_x_121:
[----:B------:R-:W-:Y:S05]  /*78e0*/  BSYNC B0 ;  /* 0x0000000000007941 */ /* 0x000fea0003800000 */
.L_x_120:
[----:B------:R-:W-:Y:S01]  /*78f0*/  ISETP.NE.AND P0, PT, R209, RZ, PT ;  /* 0x000000ffd100720c */ /* 0x000fe20003f05270 */
[----:B--2---:R-:W-:Y:S02]  /*7900*/  VIADD R210, R210, 0x190 ;  /* 0x00000190d2d27836 */ /* 0x004fe40000000000 */
[----:B------:R-:W-:Y:S02]  /*7910*/  IMAD.U32 R3, RZ, RZ, UR37 ;  /* 0x00000025ff037e24 */ /* 0x000fe4000f8e00ff */
[----:B------:R-:W-:Y:S03]  /*7920*/  VIADD R181, R181, 0x1 ;  /* 0x00000001b5b57836 */ /* 0x000fe60000000000 */
[----:B------:R-:W-:Y:S05]  /*7930*/  PRMT R3, R3, 0x654, R210 ;  /* 0x0000065403037816 */ /* 0x000fea00000000d2 */
[----:B------:R2:W3:Y:S04]  /*7940*/  @P0 LDS.128 R148, [R0] ;  /* 0x0000000000940984 */ /* 0x0004e80000000c00 */
[----:B------:R2:W4:Y:S04]  /*7950*/  @P0 LDS.128 R152, [R2+0x10] ;  /* 0x0000100002980984 */ /* 0x0005280000000c00 */
        /* <DEDUP_REMOVED lines=9> */
[----:B------:R-:W-:Y:S01]  /*79f0*/  SEL R181, R181, RZ, P0 ;  /* 0x000000ffb5b57207 */ /* 0x000fe20000000000 */
[----:B-----5:R5:W-:Y:S02]  /*7a00*/  SYNCS.ARRIVE.TRANS64.RED.A1T0 RZ, [R3+URZ], RZ ;  /* 0x000000ff03ff79a7 */ /* 0x020be400081004ff */
[----:B-----5:R-:W-:Y:S04]  /*7a10*/  SEL R3, RZ, 0x1, P0 ;  /* 0x00000001ff037807 */ /* 0x020fe80000000000 */
[----:B--234-:R-:W-:Y:S02]  /*7a20*/  LOP3.LUT R180, R180, R3, RZ, 0x3c, !PT ;  /* 0x00000003b4b47212 */ /* 0x01cfe400078e3cff */
.L_x_119:
[----:B------:R-:W-:Y:S05]  /*7a30*/  BSYNC B1 ;  /* 0x0000000000017941 */ /* 0x000fea0003800000 */
.L_x_118:
[----:B------:R-:W-:Y:S05]  /*7a40*/  VIADD R0, R80, 0x40 ;  /* 0x0000004050007836 */ /* 0x000fea0000000000 */
[----:B------:R-:W-:Y:S04]  /*7a50*/  SHF.R.U32.HI R0, RZ, 0x15, R0 ;  /* 0x00000015ff007819 */ /* 0x000fe80000011600 */
[----:B------:R-:W-:Y:S11]  /*7a60*/  LOP3.LUT P0, RZ, R0, 0x3, R173, 0x48, !PT ;  /* 0x0000000300ff7812 */ /* 0x000ff600078048ad */
[----:B------:R-:W-:Y:S02]  /*7a70*/  @!UPT UIADD3 URZ, UPT, UPT, URZ, URZ, URZ ;  /* 0x000000fffffff290 */ /* 0x000fe4000fffe0ff */
[----:B------:R-:W-:Y:S05]  /*7a80*/  @!P0 BRA `(.L_x_123) ;  /* 0x0000000000408947 */ /* 0x000fea0003800000 */
[----:B------:R-:W2:Y:S01]  /*7a90*/  LDCU.64 UR8, c[0x4][0x70] ;  /* 0x01000e00ff0877ac */ /* 0x000ea20008000a00 */
[----:B------:R-:W-:Y:S01]  /*7aa0*/  MOV R3, 0x0 ;  /* 0x0000000000037802 */ /* 0x000fe20000000f00 */
[----:B------:R-:W-:Y:S02]  /*7ab0*/  HFMA2 R12, -RZ, RZ, 0, 5.9604644775390625e-08 ;  /* 0x00000001ff0c7431 */ /* 0x000fe400000001ff */
[----:B------:R-:W-:Y:S02]  /*7ac0*/  IMAD.MOV.U32 R8, RZ, RZ, 0x192 ;  /* 0x00000192ff087424 */ /* 0x000fe400078e00ff */
[----:B------:R-:W-:Y:S01]  /*7ad0*/  IMAD.MOV.U32 R13, RZ, RZ, RZ ;  /* 0x000000ffff0d7224 */ /* 0x000fe200078e00ff */
[----:B------:R-:W3:Y:S01]  /*7ae0*/  LDCU.64 UR6, c[0x4][0x78] ;  /* 0x01000f00ff0677ac */ /* 0x000ee20008000a00 */
[----:B------:R-:W4:Y:S01]  /*7af0*/  LDC.64 R2, c[0x4][R3] ;  /* 0x0100000003027b82 */ /* 0x000f220000000a00 */
[----:B------:R-:W5:Y:S01]  /*7b00*/  LDCU.64 UR4, c[0x4][0x10] ;  /* 0x01000200ff0477ac */ /* 0x000f620008000a00 */
[----:B--2---:R-:W-:Y:S01]  /*7b10*/  MOV R5, UR9 ;  /* 0x0000000900057c02 */ /* 0x004fe20008000f00 */
[----:B------:R-:W-:Y:S01]  /*7b20*/  IMAD.U32 R4, RZ, RZ, UR8 ;  /* 0x00000008ff047e24 */ /* 0x000fe2000f8e00ff */
[----:B---3--:R-:W-:Y:S01]  /*7b30*/  MOV R7, UR7 ;  /* 0x0000000700077c02 */ /* 0x008fe20008000f00 */
[----:B------:R-:W-:Y:S01]  /*7b40*/  IMAD.U32 R6, RZ, RZ, UR6 ;  /* 0x00000006ff067e24 */ /* 0x000fe2000f8e00ff */
[----:B-----5:R-:W-:Y:S01]  /*7b50*/  MOV R11, UR5 ;  /* 0x00000005000b7c02 */ /* 0x020fe20008000f00 */
[----:B------:R-:W-:Y:S02]  /*7b60*/  IMAD.U32 R10, RZ, RZ, UR4 ;  /* 0x00000004ff0a7e24 */ /* 0x000fe4000f8e00ff */
[----:B------:R-:W-:Y:S07]  /*7b70*/  LEPC R20, `(.L_x_123) ;  /* 0x000000001014794e */ /* 0x000fee0000000000 */
[----:B-1--4-:R-:W-:Y:S05]  /*7b80*/  CALL.ABS.NOINC R2 ;  /* 0x0000000002007343 */ /* 0x012fea0003c00000 */
.L_x_123:
[----:B------:R-:W-:Y:S01]  /*7b90*/  ISETP.NE.AND P0, PT, R193, RZ, PT ;  /* 0x000000ffc100720c */ /* 0x000fe20003f05270 */
[----:B------:R-:W-:Y:S05]  /*7ba0*/  WARPSYNC.ALL ;  /* 0x0000000000007948 */ /* 0x000fea0003800000 */
[----:B------:R-:W-:Y:S01]  /*7bb0*/  R2UR UR4, R80 ;  /* 0x00000000500472ca */ /* 0x000fe200000e0000 */
[----:B------:R-:W-:Y:S01]  /*7bc0*/  BSSY.RECONVERGENT B0, `(.L_x_124) ;  /* 0x000011d000007945 */ /* 0x000fe20003800200 */
[----:B------:R-:W-:Y:S02]  /*7bd0*/  F2FP.F16.E5M2.UNPACK_B R11, R149 ;  /* 0x00000095ff0b723e */ /* 0x000fe400020004ff */
[----:B------:R-:W-:Y:S02]  /*7be0*/  F2FP.F16.E5M2.UNPACK_B R10, R150 ;  /* 0x00000096ff0a723e */ /* 0x000fe400020004ff */
[----:B------:R-:W-:Y:S01]  /*7bf0*/  F2FP.F16.E5M2.UNPACK_B R9, R151 ;  /* 0x00000097ff09723e */ /* 0x000fe200020004ff */
[--C-:B------:R-:W-:Y:S01]  /*7c00*/  HADD2.F32 R83, -RZ, R11.reuse.H0_H0 ;  /* 0x2000000bff537230 */ /* 0x100fe20000004100 */
[----:B------:R-:W-:Y:S01]  /*7c10*/  F2FP.F16.E5M2.UNPACK_B R8, R152 ;  /* 0x00000098ff08723e */ /* 0x000fe200020004ff */
[----:B------:R-:W-:Y:S01]  /*7c20*/  HADD2.F32 R84, -RZ, R11.H1_H1 ;  /* 0x3000000bff547230 */ /* 0x000fe20000004100 */
[----:B------:R-:W-:Y:S01]  /*7c30*/  F2FP.F16.E5M2.UNPACK_B R7, R153 ;  /* 0x00000099ff07723e */ /* 0x000fe200020004ff */
[--C-:B------:R-:W-:Y:S01]  /*7c40*/  HADD2.F32 R87, -RZ, R10.reuse.H0_H0 ;  /* 0x2000000aff577230 */ /* 0x100fe20000004100 */
[----:B------:R-:W-:Y:S01]  /*7c50*/  F2FP.F16.E5M2.UNPACK_B R6, R154 ;  /* 0x0000009aff06723e */ /* 0x000fe200020004ff */
[----:B------:R-:W-:Y:S01]  /*7c60*/  HADD2.F32 R88, -RZ, R10.H1_H1 ;  /* 0x3000000aff587230 */ /* 0x000fe20000004100 */
[----:B------:R-:W-:Y:S01]  /*7c70*/  F2FP.F16.E5M2.UNPACK_B R5, R155 ;  /* 0x0000009bff05723e */ /* 0x000fe200020004ff */
[--C-:B------:R-:W-:Y:S01]  /*7c80*/  HADD2.F32 R91, -RZ, R9.reuse.H0_H0 ;  /* 0x20000009ff5b7230 */ /* 0x100fe20000004100 */
[----:B-1----:R-:W-:Y:S01]  /*7c90*/  F2FP.F16.E5M2.UNPACK_B R4, R156 ;  /* 0x0000009cff04723e */ /* 0x002fe200020004ff */
[----:B------:R-:W-:Y:S01]  /*7ca0*/  HADD2.F32 R92, -RZ, R9.H1_H1 ;  /* 0x30000009ff5c7230 */ /* 0x000fe20000004100 */
[-C--:B------:R-:W-:Y:S01]  /*7cb0*/  F2FP.F16.E5M2.UNPACK_B R2, R148.reuse ;  /* 0x00000094ff02723e */ /* 0x080fe200020004ff */
[--C-:B------:R-:W-:Y:S01]  /*7cc0*/  HADD2.F32 R95, -RZ, R8.reuse.H0_H0 ;  /* 0x20000008ff5f7230 */ /* 0x100fe20000004100 */
[----:B------:R-:W-:Y:S01]  /*7cd0*/  F2FP.F16.E5M2.UNPACK_B R148, R148.H1 ;  /* 0x00000094ff94723e */ /* 0x000fe200030004ff */
[----:B------:R-:W-:Y:S01]  /*7ce0*/  HADD2.F32 R97, -RZ, R8.H1_H1 ;  /* 0x30000008ff617230 */ /* 0x000fe20000004100 */
[----:B------:R-:W-:Y:S01]  /*7cf0*/  F2FP.F16.E5M2.UNPACK_B R149, R149.H1 ;  /* 0x00000095ff95723e */ /* 0x000fe200030004ff */
[--C-:B------:R-:W-:Y:S01]  /*7d00*/  HADD2.F32 R98, -RZ, R7.reuse.H0_H0 ;  /* 0x20000007ff627230 */ /* 0x100fe20000004100 */
[----:B------:R-:W-:Y:S01]  /*7d10*/  F2FP.F16.E5M2.UNPACK_B R150, R150.H1 ;  /* 0x00000096ff96723e */ /* 0x000fe200030004ff */
[----:B------:R-:W-:Y:S01]  /*7d20*/  HADD2.F32 R101, -RZ, R7.H1_H1 ;  /* 0x30000007ff657230 */ /* 0x000fe20000004100 */
[----:B------:R-:W-:Y:S01]  /*7d30*/  F2FP.F16.E5M2.UNPACK_B R151, R151.H1 ;  /* 0x00000097ff97723e */ /* 0x000fe200030004ff */
[--C-:B------:R-:W-:Y:S01]  /*7d40*/  HADD2.F32 R102, -RZ, R6.reuse.H0_H0 ;  /* 0x20000006ff667230 */ /* 0x100fe20000004100 */
[----:B------:R-:W-:Y:S01]  /*7d50*/  F2FP.F16.E5M2.UNPACK_B R138, R163 ;  /* 0x000000a3ff8a723e */ /* 0x000fe200020004ff */
[----:B------:R-:W-:Y:S01]  /*7d60*/  HADD2.F32 R105, -RZ, R6.H1_H1 ;  /* 0x30000006ff697230 */ /* 0x000fe20000004100 */
[----:B------:R-:W-:Y:S01]  /*7d70*/  R2UR UR5, R207 ;  /* 0x00000000cf0572ca */ /* 0x000fe200000e0000 */
        /* <DEDUP_REMOVED lines=8> */
[----:B------:R-:W1:Y:S01]  /*7e00*/  LDTM.x64 R4, tmem[UR4+0x40] ;  /* 0x00004004000479ee */ /* 0x000e620008340000 */
[--C-:B------:R-:W-:Y:S01]  /*7e10*/  HADD2.F32 R0, -RZ, R2.reuse.H0_H0 ;  /* 0x20000002ff007230 */ /* 0x100fe20000004100 */
[----:B------:R-:W-:Y:S01]  /*7e20*/  NOP ;  /* 0x0000000000007918 */ /* 0x000fe20000000000 */
[----:B------:R-:W-:Y:S01]  /*7e30*/  HADD2.F32 R2, -RZ, R2.H1_H1 ;  /* 0x30000002ff027230 */ /* 0x000fe20000004100 */
[----:B------:R-:W-:Y:S01]  /*7e40*/  UIADD3 UR5, UPT, UPT, UR5, 0x1f0, URZ ;  /* 0x000001f005057890 */ /* 0x000fe2000fffe0ff */
[--C-:B------:R-:W-:Y:S01]  /*7e50*/  HADD2.F32 R86, -RZ, R149.reuse.H1_H1 ;  /* 0x30000095ff567230 */ /* 0x100fe20000004100 */
[----:B------:R-:W-:Y:S01]  /*7e60*/  F2FP.F16.E5M2.UNPACK_B R132, R161 ;  /* 0x000000a1ff84723e */ /* 0x000fe200020004ff */
[--C-:B------:R-:W-:Y:S01]  /*7e70*/  HADD2.F32 R114, -RZ, R116.reuse.H0_H0 ;  /* 0x20000074ff727230 */ /* 0x100fe20000004100 */
[----:B------:R-:W-:Y:S01]  /*7e80*/  UPRMT UR5, UR37, 0x654, UR5 ;  /* 0x0000065425057896 */ /* 0x000fe20008000005 */
[----:B------:R-:W-:Y:S01]  /*7e90*/  HADD2.F32 R117, -RZ, R116.H1_H1 ;  /* 0x30000074ff757230 */ /* 0x000fe20000004100 */
[----:B------:R-:W-:Y:S01]  /*7ea0*/  F2FP.F16.E5M2.UNPACK_B R136, R162 ;  /* 0x000000a2ff88723e */ /* 0x000fe200020004ff */
[--C-:B------:R-:W-:Y:S01]  /*7eb0*/  HADD2.F32 R118, -RZ, R120.reuse.H0_H0 ;  /* 0x20000078ff767230 */ /* 0x100fe20000004100 */
[----:B------:R-:W-:Y:S01]  /*7ec0*/  F2FP.F16.E5M2.UNPACK_B R152, R152.H1 ;  /* 0x00000098ff98723e */ /* 0x000fe200030004ff */
[----:B------:R-:W-:Y:S01]  /*7ed0*/  HADD2.F32 R121, -RZ, R120.H1_H1 ;  /* 0x30000078ff797230 */ /* 0x000fe20000004100 */
[----:B------:R-:W-:Y:S01]  /*7ee0*/  F2FP.F16.E5M2.UNPACK_B R153, R153.H1 ;  /* 0x00000099ff99723e */ /* 0x000fe200030004ff */
[--C-:B------:R-:W-:Y:S01]  /*7ef0*/  HADD2.F32 R122, -RZ, R124.reuse.H0_H0 ;  /* 0x2000007cff7a7230 */ /* 0x100fe20000004100 */
[----:B------:R-:W-:Y:S01]  /*7f00*/  F2FP.F16.E5M2.UNPACK_B R154, R154.H1 ;  /* 0x0000009aff9a723e */ /* 0x000fe200030004ff */
[----:B-1----:R-:W-:Y:S01]  /*7f10*/  SYNCS.ARRIVE.TRANS64.RED.A1T0 RZ, [UR5], RZ ;  /* 0x000000ffffff79a7 */ /* 0x002fe20008100405 */
[----:B------:R-:W-:Y:S01]  /*7f20*/  HADD2.F32 R125, -RZ, R124.H1_H1 ;  /* 0x3000007cff7d7230 */ /* 0x000fe20000004100 */
[----:B------:R-:W-:Y:S01]  /*7f30*/  F2FP.F16.E5M2.UNPACK_B R155, R155.H1 ;  /* 0x0000009bff9b723e */ /* 0x000fe200030004ff */
[--C-:B------:R-:W-:Y:S01]  /*7f40*/  HADD2.F32 R126, -RZ, R128.reuse.H0_H0 ;  /* 0x20000080ff7e7230 */ /* 0x100fe20000004100 */
[----:B------:R-:W-:Y:S01]  /*7f50*/  F2FP.F16.E5M2.UNPACK_B R156, R156.H1 ;  /* 0x0000009cff9c723e */ /* 0x000fe200030004ff */
[----:B------:R-:W-:Y:S01]  /*7f60*/  HADD2.F32 R129, -RZ, R128.H1_H1 ;  /* 0x30000080ff817230 */ /* 0x000fe20000004100 */
[----:B------:R-:W-:Y:S01]  /*7f70*/  F2FP.F16.E5M2.UNPACK_B R157, R157.H1 ;  /* 0x0000009dff9d723e */ /* 0x000fe200030004ff */
[C---:B------:R-:W-:Y:S01]  /*7f80*/  FMUL R4, R78.reuse, R4 ;  /* 0x000000044e047220 */ /* 0x040fe20000400000 */
[C---:B------:R-:W-:Y:S01]  /*7f90*/  FMUL R5, R78.reuse, R5 ;  /* 0x000000054e057220 */ /* 0x040fe20000400000 */
[----:B------:R-:W-:Y:S02]  /*7fa0*/  HADD2.F32 R3, -RZ, R148.H0_H0 ;  /* 0x20000094ff037230 */ /* 0x000fe40000004100 */
        /* <DEDUP_REMOVED lines=9> */
[C---:B------:R-:W-:Y:S01]  /*8040*/  FMUL R2, R78.reuse, R21 ;  /* 0x000000154e027220 */ /* 0x040fe20000400000 */
[C---:B------:R-:W-:Y:S01]  /*8050*/  FMUL R21, R78.reuse, R28 ;  /* 0x0000001c4e157220 */ /* 0x040fe20000400000 */
[----:B------:R-:W-:Y:S02]  /*8060*/  HADD2.F32 R130, -RZ, R132.H0_H0 ;  /* 0x20000084ff827230 */ /* 0x000fe40000004100 */
[C---:B------:R-:W-:Y:S01]  /*8070*/  FMUL R6, R78.reuse, R6 ;  /* 0x000000064e067220 */ /* 0x040fe20000400000 */
[----:B------:R-:W-:Y:S02]  /*8080*/  HADD2.F32 R82, -RZ, R148.H1_H1 ;  /* 0x30000094ff527230 */ /* 0x000fe40000004100 */
[C---:B------:R-:W-:Y:S01]  /*8090*/  FMUL R7, R78.reuse, R7 ;  /* 0x000000074e077220 */ /* 0x040fe20000400000 */
[----:B------:R-:W-:Y:S02]  /*80a0*/  HADD2.F32 R85, -RZ, R149.H0_H0 ;  /* 0x20000095ff557230 */ /* 0x000fe40000004100 */
[C---:B------:R-:W-:Y:S01]  /*80b0*/  FFMA R6, R81.reuse, R3, R6 ;  /* 0x0000000351067223 */ /* 0x040fe20000000006 */
[----:B------:R-:W-:Y:S02]  /*80c0*/  HADD2.F32 R133, -RZ, R132.H1_H1 ;  /* 0x30000084ff857230 */ /* 0x000fe40000004100 */
[C---:B------:R-:W-:Y:S01]  /*80d0*/  FFMA R7, R81.reuse, R82, R7 ;  /* 0x0000005251077223 */ /* 0x040fe20000000007 */
[C---:B------:R-:W-:Y:S01]  /*80e0*/  FFMA R8, R81.reuse, R83, R8 ;  /* 0x0000005351087223 */ /* 0x040fe20000000008 */
[C---:B------:R-:W-:Y:S01]  /*80f0*/  FFMA R9, R81.reuse, R84, R9 ;  /* 0x0000005451097223 */ /* 0x040fe20000000009 */
[--C-:B------:R-:W-:Y:S02]  /*8100*/  HADD2.F32 R82, -RZ, R138.reuse.H0_H0 ;  /* 0x2000008aff527230 */ /* 0x100fe40000004100 */
[C---:B------:R-:W-:Y:S01]  /*8110*/  FMUL R10, R78.reuse, R10 ;  /* 0x0000000a4e0a7220 */ /* 0x040fe20000400000 */
[----:B------:R-:W-:Y:S02]  /*8120*/  HADD2.F32 R83, -RZ, R138.H1_H1 ;  /* 0x3000008aff537230 */ /* 0x000fe40000004100 */
[C---:B------:R-:W-:Y:S01]  /*8130*/  FMUL R11, R78.reuse, R11 ;  /* 0x0000000b4e0b7220 */ /* 0x040fe20000400000 */
[----:B------:R-:W-:Y:S02]  /*8140*/  HADD2.F32 R89, -RZ, R150.H0_H0 ;  /* 0x20000096ff597230 */ /* 0x000fe40000004100 */
[C---:B------:R-:W-:Y:S01]  /*8150*/  FFMA R10, R81.reuse, R85, R10 ;  /* 0x00000055510a7223 */ /* 0x040fe2000000000a */
[--C-:B------:R-:W-:Y:S02]  /*8160*/  HADD2.F32 R134, -RZ, R136.reuse.H0_H0 ;  /* 0x20000088ff867230 */ /* 0x100fe40000004100 */
[C---:B------:R-:W-:Y:S01]  /*8170*/  FFMA R11, R81.reuse, R86, R11 ;  /* 0x00000056510b7223 */ /* 0x040fe2000000000b */
[C---:B------:R-:W-:Y:S01]  /*8180*/  FFMA R12, R81.reuse, R87, R12 ;  /* 0x00000057510c7223 */ /* 0x040fe2000000000c */
[----:B------:R-:W-:Y:S01]  /*8190*/  FFMA R13, R81, R88, R13 ;  /* 0x00000058510d7223 */ /* 0x000fe2000000000d */
[----:B------:R-:W-:Y:S01]  /*81a0*/  F2FP.SATFINITE.E5M2.F32.PACK_AB_MERGE_C R86, R7, R6, RZ ;  /* 0x000000060756723e */ /* 0x000fe200048060ff */
[C---:B------:R-:W-:Y:S01]  /*81b0*/  FMUL R7, R78.reuse, R24 ;  /* 0x000000184e077220 */ /* 0x040fe20000400000 */
[----:B------:R-:W-:Y:S01]  /*81c0*/  F2FP.SATFINITE.E5M2.F32.PACK_AB_MERGE_C R138, R11, R10, RZ ;  /* 0x0000000a0b8a723e */ /* 0x000fe200048060ff */
[C---:B------:R-:W-:Y:S01]  /*81d0*/  FMUL R10, R78.reuse, R25 ;  /* 0x000000194e0a7220 */ /* 0x040fe20000400000 */
[C---:B------:R-:W-:Y:S01]  /*81e0*/  FMUL R25, R78.reuse, R32 ;  /* 0x000000204e197220 */ /* 0x040fe20000400000 */
[----:B------:R-:W-:Y:S02]  /*81f0*/  HADD2.F32 R137, -RZ, R136.H1_H1 ;  /* 0x30000088ff897230 */ /* 0x000fe40000004100 */
[C---:B------:R-:W-:Y:S01]  /*8200*/  FMUL R14, R78.reuse, R14 ;  /* 0x0000000e4e0e7220 */ /* 0x040fe20000400000 */
[----:B------:R-:W-:Y:S02]  /*8210*/  HADD2.F32 R90, -RZ, R150.H1_H1 ;  /* 0x30000096ff5a7230 */ /* 0x000fe40000004100 */
[C---:B------:R-:W-:Y:S01]  /*8220*/  FMUL R15, R78.reuse, R15 ;  /* 0x0000000f4e0f7220 */ /* 0x040fe20000400000 */
[--C-:B------:R-:W-:Y:S02]  /*8230*/  HADD2.F32 R93, -RZ, R151.reuse.H0_H0 ;  /* 0x20000097ff5d7230 */ /* 0x100fe40000004100 */
[C---:B------:R-:W-:Y:S01]  /*8240*/  FFMA R14, R81.reuse, R89, R14 ;  /* 0x00000059510e7223 */ /* 0x040fe2000000000e */
[----:B------:R-:W-:Y:S02]  /*8250*/  HADD2.F32 R94, -RZ, R151.H1_H1 ;  /* 0x30000097ff5e7230 */ /* 0x000fe40000004100 */
[C---:B------:R-:W-:Y:S01]  /*8260*/  FFMA R15, R81.reuse, R90, R15 ;  /* 0x0000005a510f7223 */ /* 0x040fe2000000000f */
[C---:B------:R-:W-:Y:S01]  /*8270*/  FFMA R16, R81.reuse, R91, R16 ;  /* 0x0000005b51107223 */ /* 0x040fe20000000010 */
[----:B------:R-:W-:Y:S01]  /*8280*/  FFMA R17, R81, R92, R17 ;  /* 0x0000005c51117223 */ /* 0x000fe20000000011 */
[C---:B------:R-:W-:Y:S01]  /*8290*/  FMUL R18, R78.reuse, R18 ;  /* 0x000000124e127220 */ /* 0x040fe20000400000 */
[C---:B------:R-:W-:Y:S01]  /*82a0*/  FMUL R19, R78.reuse, R19 ;  /* 0x000000134e137220 */ /* 0x040fe20000400000 */
[--C-:B------:R-:W-:Y:S01]  /*82b0*/  HADD2.F32 R96, -RZ, R152.reuse.H0_H0 ;  /* 0x20000098ff607230 */ /* 0x100fe20000004100 */
[----:B------:R-:W-:Y:S01]  /*82c0*/  F2FP.SATFINITE.E5M2.F32.PACK_AB_MERGE_C R14, R15, R14, RZ ;  /* 0x0000000e0f0e723e */ /* 0x000fe200048060ff */
[C---:B------:R-:W-:Y:S01]  /*82d0*/  FFMA R18, R81.reuse, R93, R18 ;  /* 0x0000005d51127223 */ /* 0x040fe20000000012 */
[C---:B------:R-:W-:Y:S01]  /*82e0*/  FFMA R19, R81.reuse, R94, R19 ;  /* 0x0000005e51137223 */ /* 0x040fe20000000013 */
[C---:B------:R-:W-:Y:S01]  /*82f0*/  FFMA R0, R81.reuse, R95, R0 ;  /* 0x0000005f51007223 */ /* 0x040fe20000000000 */
[----:B------:R-:W-:Y:S01]  /*8300*/  FFMA R2, R81, R97, R2 ;  /* 0x0000006151027223 */ /* 0x000fe20000000002 */
[----:B------:R-:W-:Y:S02]  /*8310*/  HADD2.F32 R99, -RZ, R152.H1_H1 ;  /* 0x30000098ff637230 */ /* 0x000fe40000004100 */
[C---:B------:R-:W-:Y:S01]  /*8320*/  FMUL R3, R78.reuse, R22 ;  /* 0x000000164e037220 */ /* 0x040fe20000400000 */
[----:B------:R-:W-:Y:S01]  /*8330*/  F2FP.SATFINITE.E5M2.F32.PACK_AB_MERGE_C R18, R19, R18, RZ ;  /* 0x000000121312723e */ /* 0x000fe200048060ff */
[C---:B------:R-:W-:Y:S01]  /*8340*/  FMUL R22, R78.reuse, R29 ;  /* 0x0000001d4e167220 */ /* 0x040fe20000400000 */
[C---:B------:R-:W-:Y:S01]  /*8350*/  FMUL R29, R78.reuse, R36 ;  /* 0x000000244e1d7220 */ /* 0x040fe20000400000 */
[C---:B------:R-:W-:Y:S01]  /*8360*/  FFMA R3, R81.reuse, R96, R3 ;  /* 0x0000006051037223 */ /* 0x040fe20000000003 */
[C---:B------:R-:W-:Y:S01]  /*8370*/  FMUL R6, R78.reuse, R23 ;  /* 0x000000174e067220 */ /* 0x040fe20000400000 */
[--C-:B------:R-:W-:Y:S02]  /*8380*/  HADD2.F32 R100, -RZ, R153.reuse.H0_H0 ;  /* 0x20000099ff647230 */ /* 0x100fe40000004100 */
[C---:B------:R-:W-:Y:S01]  /*8390*/  FMUL R11, R78.reuse, R26 ;  /* 0x0000001a4e0b7220 */ /* 0x040fe20000400000 */
[----:B------:R-:W-:Y:S02]  /*83a0*/  HADD2.F32 R103, -RZ, R153.H1_H1 ;  /* 0x30000099ff677230 */ /* 0x000fe40000004100 */
[C---:B------:R-:W-:Y:S01]  /*83b0*/  FFMA R6, R81.reuse, R99, R6 ;  /* 0x0000006351067223 */ /* 0x040fe20000000006 */
[C---:B------:R-:W-:Y:S01]  /*83c0*/  FFMA R7, R81.reuse, R98, R7 ;  /* 0x0000006251077223 */ /* 0x040fe20000000007 */
[C---:B------:R-:W-:Y:S01]  /*83d0*/  FFMA R10, R81.reuse, R101, R10 ;  /* 0x00000065510a7223 */ /* 0x040fe2000000000a */
[C---:B------:R-:W-:Y:S01]  /*83e0*/  FFMA R11, R81.reuse, R100, R11 ;  /* 0x00000064510b7223 */ /* 0x040fe2000000000b */
[----:B------:R-:W-:Y:S01]  /*83f0*/  FMUL R26, R78, R33 ;  /* 0x000000214e1a7220 */ /* 0x000fe20000400000 */
[----:B------:R-:W-:Y:S01]  /*8400*/  F2FP.SATFINITE.E5M2.F32.PACK_AB_MERGE_C R3, R6, R3, RZ ;  /* 0x000000030603723e */ /* 0x000fe200048060ff */
[C---:B------:R-:W-:Y:S01]  /*8410*/  FMUL R33, R78.reuse, R40 ;  /* 0x000000284e217220 */ /* 0x040fe20000400000 */
        /* <DEDUP_REMOVED lines=8> */
[C---:B------:R-:W-:Y:S01]  /*84a0*/  FMUL R30, R78.reuse, R37 ;  /* 0x000000254e1e7220 */ /* 0x040fe20000400000 */
[C---:B------:R-:W-:Y:S01]  /*84b0*/  FMUL R37, R78.reuse, R44 ;  /* 0x0000002c4e257220 */ /* 0x040fe20000400000 */
[C---:B------:R-:W-:Y:S01]  /*84c0*/  FMUL R24, R78.reuse, R31 ;  /* 0x0000001f4e187220 */ /* 0x040fe20000400000 */
[----:B------:R-:W-:Y:S01]  /*84d0*/  F2FP.F16.E5M2.UNPACK_B R158, R158.H1 ;  /* 0x0000009eff9e723e */ /* 0x000fe200030004ff */
[--C-:B------:R-:W-:Y:S02]  /*84e0*/  HADD2.F32 R108, -RZ, R155.reuse.H0_H0 ;  /* 0x2000009bff6c7230 */ /* 0x100fe40000004100 */
[----:B------:R-:W-:Y:S01]  /*84f0*/  FMUL R27, R78, R34 ;  /* 0x000000224e1b7220 */ /* 0x000fe20000400000 */
[----:B------:R-:W-:Y:S02]  /*8500*/  HADD2.F32 R111, -RZ, R155.H1_H1 ;  /* 0x3000009bff6f7230 */ /* 0x000fe40000004100 */
[C---:B------:R-:W-:Y:S01]  /*8510*/  FFMA R24, R81.reuse, R107, R24 ;  /* 0x0000006b51187223 */ /* 0x040fe20000000018 */
[----:B------:R-:W-:Y:S01]  /*8520*/  F2FP.F16.E5M2.UNPACK_B R159, R159.H1 ;  /* 0x0000009fff9f723e */ /* 0x000fe200030004ff */
[C---:B------:R-:W-:Y:S01]  /*8530*/  FFMA R25, R81.reuse, R106, R25 ;  /* 0x0000006a51197223 */ /* 0x040fe20000000019 */
[C---:B------:R-:W-:Y:S01]  /*8540*/  FFMA R26, R81.reuse, R109, R26 ;  /* 0x0000006d511a7223 */ /* 0x040fe2000000001a */
[----:B------:R-:W-:Y:S01]  /*8550*/  F2FP.F16.E5M2.UNPACK_B R160, R160.H1 ;  /* 0x000000a0ffa0723e */ /* 0x000fe200030004ff */
[C---:B------:R-:W-:Y:S01]  /*8560*/  FFMA R27, R81.reuse, R108, R27 ;  /* 0x0000006c511b7223 */ /* 0x040fe2000000001b */
[----:B------:R-:W-:Y:S01]  /*8570*/  F2FP.SATFINITE.E5M2.F32.PACK_AB_MERGE_C R6, R24, R23, RZ ;  /* 0x000000171806723e */ /* 0x000fe200048060ff */
[C---:B------:R-:W-:Y:S01]  /*8580*/  FMUL R34, R78.reuse, R41 ;  /* 0x000000294e227220 */ /* 0x040fe20000400000 */
[C---:B------:R-:W-:Y:S01]  /*8590*/  FMUL R41, R78.reuse, R48 ;  /* 0x000000304e297220 */ /* 0x040fe20000400000 */
[----:B------:R-:W-:Y:S01]  /*85a0*/  FMUL R28, R78, R35 ;  /* 0x000000234e1c7220 */ /* 0x000fe20000400000 */
[----:B------:R-:W-:Y:S01]  /*85b0*/  F2FP.F16.E5M2.UNPACK_B R161, R161.H1 ;  /* 0x000000a1ffa1723e */ /* 0x000fe200030004ff */
[--C-:B------:R-:W-:Y:S01]  /*85c0*/  HADD2.F32 R112, -RZ, R156.reuse.H0_H0 ;  /* 0x2000009cff707230 */ /* 0x100fe20000004100 */
[----:B------:R-:W-:Y:S01]  /*85d0*/  F2FP.SATFINITE.E5M2.F32.PACK_AB_MERGE_C R6, R22, R21, R6 ;  /* 0x000000151606723e */ /* 0x000fe20004806006 */
[C---:B------:R-:W-:Y:S01]  /*85e0*/  FFMA R28, R81.reuse, R111, R28 ;  /* 0x0000006f511c7223 */ /* 0x040fe2000000001c */
[C---:B------:R-:W-:Y:S01]  /*85f0*/  FFMA R29, R81.reuse, R110, R29 ;  /* 0x0000006e511d7223 */ /* 0x040fe2000000001d */
[C---:B------:R-:W-:Y:S01]  /*8600*/  FFMA R30, R81.reuse, R113, R30 ;  /* 0x00000071511e7223 */ /* 0x040fe2000000001e */
[----:B------:R-:W-:Y:S02]  /*8610*/  HADD2.F32 R115, -RZ, R156.H1_H1 ;  /* 0x3000009cff737230 */ /* 0x000fe40000004100 */
[C---:B------:R-:W-:Y:S01]  /*8620*/  FMUL R31, R78.reuse, R38 ;  /* 0x000000264e1f7220 */ /* 0x040fe20000400000 */
[----:B------:R-:W-:Y:S01]  /*8630*/  F2FP.F16.E5M2.UNPACK_B R162, R162.H1 ;  /* 0x000000a2ffa2723e */ /* 0x000fe200030004ff */
[C---:B------:R-:W-:Y:S01]  /*8640*/  FMUL R38, R78.reuse, R45 ;  /* 0x0000002d4e267220 */ /* 0x040fe20000400000 */
[C---:B------:R-:W-:Y:S01]  /*8650*/  FMUL R45, R78.reuse, R52 ;  /* 0x000000344e2d7220 */ /* 0x040fe20000400000 */
[----:B------:R-:W-:Y:S01]  /*8660*/  F2FP.F16.E5M2.UNPACK_B R163, R163.H1 ;  /* 0x000000a3ffa3723e */ /* 0x000fe200030004ff */
[----:B------:R-:W-:Y:S01]  /*8670*/  FFMA R31, R81, R112, R31 ;  /* 0x00000070511f7223 */ /* 0x000fe2000000001f */
[----:B------:R-:W-:Y:S01]  /*8680*/  FMUL R52, R78, R59 ;  /* 0x0000003b4e347220 */ /* 0x000fe20000400000 */
[----:B------:R-:W-:Y:S01]  /*8690*/  IADD3 R76, PT, PT, R76, 0x1, RZ ;  /* 0x000000014c4c7810 */ /* 0x000fe20007ffe0ff */
[C---:B------:R-:W-:Y:S01]  /*86a0*/  FMUL R59, R78.reuse, R66 ;  /* 0x000000424e3b7220 */ /* 0x040fe20000400000 */
[----:B------:R-:W-:Y:S01]  /*86b0*/  F2FP.SATFINITE.E5M2.F32.PACK_AB_MERGE_C R66, R13, R12, R14 ;  /* 0x0000000c0d42723e */ /* 0x000fe2000480600e */
[C---:B------:R-:W-:Y:S01]  /*86c0*/  FMUL R32, R78.reuse, R39 ;  /* 0x000000274e207220 */ /* 0x040fe20000400000 */
[--C-:B------:R-:W-:Y:S02]  /*86d0*/  HADD2.F32 R116, -RZ, R157.reuse.H0_H0 ;  /* 0x2000009dff747230 */ /* 0x100fe40000004100 */
[C---:B------:R-:W-:Y:S01]  /*86e0*/  FMUL R35, R78.reuse, R42 ;  /* 0x0000002a4e237220 */ /* 0x040fe20000400000 */
[----:B------:R-:W-:Y:S02]  /*86f0*/  HADD2.F32 R119, -RZ, R157.H1_H1 ;  /* 0x3000009dff777230 */ /* 0x000fe40000004100 */
[C---:B------:R-:W-:Y:S01]  /*8700*/  FFMA R32, R81.reuse, R115, R32 ;  /* 0x0000007351207223 */ /* 0x040fe20000000020 */
[----:B------:R-:W-:Y:S01]  /*8710*/  FMUL R36, R78, R43 ;  /* 0x0000002b4e247220 */ /* 0x000fe20000400000 */
[C---:B------:R-:W-:Y:S01]  /*8720*/  FFMA R33, R81.reuse, R114, R33 ;  /* 0x0000007251217223 */ /* 0x040fe20000000021 */
[C---:B------:R-:W-:Y:S01]  /*8730*/  FFMA R34, R81.reuse, R117, R34 ;  /* 0x0000007551227223 */ /* 0x040fe20000000022 */
[--C-:B------:R-:W-:Y:S01]  /*8740*/  HADD2.F32 R120, -RZ, R158.reuse.H0_H0 ;  /* 0x2000009eff787230 */ /* 0x100fe20000004100 */
[----:B------:R-:W-:Y:S01]  /*8750*/  F2FP.SATFINITE.E5M2.F32.PACK_AB_MERGE_C R32, R32, R31, RZ ;  /* 0x0000001f2020723e */ /* 0x000fe200048060ff */
[C---:B------:R-:W-:Y:S01]  /*8760*/  FFMA R35, R81.reuse, R116, R35 ;  /* 0x0000007451237223 */ /* 0x040fe20000000023 */
[----:B------:R-:W-:Y:S02]  /*8770*/  HADD2.F32 R123, -RZ, R158.H1_H1 ;  /* 0x3000009eff7b7230 */ /* 0x000fe40000004100 */
[----:B------:R-:W-:Y:S01]  /*8780*/  FMUL R39, R78, R46 ;  /* 0x0000002e4e277220 */ /* 0x000fe20000400000 */
[----:B------:R-:W-:Y:S01]  /*8790*/  F2FP.SATFINITE.E5M2.F32.PACK_AB_MERGE_C R32, R30, R29, R32 ;  /* 0x0000001d1e20723e */ /* 0x000fe20004806020 */
[C---:B------:R-:W-:Y:S01]  /*87a0*/  FFMA R36, R81.reuse, R119, R36 ;  /* 0x0000007751247223 */ /* 0x040fe20000000024 */
[C---:B------:R-:W-:Y:S01]  /*87b0*/  FMUL R40, R78.reuse, R47 ;  /* 0x0000002f4e287220 */ /* 0x040fe20000400000 */
[C---:B------:R-:W-:Y:S01]  /*87c0*/  FFMA R37, R81.reuse, R118, R37 ;  /* 0x0000007651257223 */ /* 0x040fe20000000025 */
[C---:B------:R-:W-:Y:S01]  /*87d0*/  FFMA R38, R81.reuse, R121, R38 ;  /* 0x0000007951267223 */ /* 0x040fe20000000026 */
[C---:B------:R-:W-:Y:S01]  /*87e0*/  FMUL R42, R78.reuse, R49 ;  /* 0x000000314e2a7220 */ /* 0x040fe20000400000 */
[--C-:B------:R-:W-:Y:S02]  /*87f0*/  HADD2.F32 R124, -RZ, R159.reuse.H0_H0 ;  /* 0x2000009fff7c7230 */ /* 0x100fe40000004100 */
[C---:B------:R-:W-:Y:S01]  /*8800*/  FFMA R39, R81.reuse, R120, R39 ;  /* 0x0000007851277223 */ /* 0x040fe20000000027 */
[----:B------:R-:W-:Y:S02]  /*8810*/  HADD2.F32 R127, -RZ, R159.H1_H1 ;  /* 0x3000009fff7f7230 */ /* 0x000fe40000004100 */
[C---:B------:R-:W-:Y:S01]  /*8820*/  FMUL R43, R78.reuse, R50 ;  /* 0x000000324e2b7220 */ /* 0x040fe20000400000 */
[C---:B------:R-:W-:Y:S01]  /*8830*/  FFMA R40, R81.reuse, R123, R40 ;  /* 0x0000007b51287223 */ /* 0x040fe20000000028 */
[C---:B------:R-:W-:Y:S01]  /*8840*/  FMUL R44, R78.reuse, R51 ;  /* 0x000000334e2c7220 */ /* 0x040fe20000400000 */
[C---:B------:R-:W-:Y:S01]  /*8850*/  FFMA R41, R81.reuse, R122, R41 ;  /* 0x0000007a51297223 */ /* 0x040fe20000000029 */
[C---:B------:R-:W-:Y:S01]  /*8860*/  FMUL R50, R78.reuse, R57 ;  /* 0x000000394e327220 */ /* 0x040fe20000400000 */
[C---:B------:R-:W-:Y:S01]  /*8870*/  FMUL R57, R78.reuse, R64 ;  /* 0x000000404e397220 */ /* 0x040fe20000400000 */
[----:B------:R-:W-:Y:S01]  /*8880*/  FFMA R42, R81, R125, R42 ;  /* 0x0000007d512a7223 */ /* 0x000fe2000000002a */
[C---:B------:R-:W-:Y:S01]  /*8890*/  FMUL R46, R78.reuse, R53 ;  /* 0x000000354e2e7220 */ /* 0x040fe20000400000 */
[--C-:B------:R-:W-:Y:S01]  /*88a0*/  HADD2.F32 R128, -RZ, R160.reuse.H0_H0 ;  /* 0x200000a0ff807230 */ /* 0x100fe20000004100 */
[----:B------:R-:W-:Y:S01]  /*88b0*/  F2FP.SATFINITE.E5M2.F32.PACK_AB_MERGE_C R64, R5, R4, R86 ;  /* 0x000000040540723e */ /* 0x000fe20004806056 */
[C---:B------:R-:W-:Y:S01]  /*88c0*/  FMUL R51, R78.reuse, R58 ;  /* 0x0000003a4e337220 */ /* 0x040fe20000400000 */
[C---:B------:R-:W-:Y:S01]  /*88d0*/  FMUL R53, R78.reuse, R60 ;  /* 0x0000003c4e357220 */ /* 0x040fe20000400000 */
[C---:B------:R-:W-:Y:S01]  /*88e0*/  FFMA R43, R81.reuse, R124, R43 ;  /* 0x0000007c512b7223 */ /* 0x040fe2000000002b */
[----:B------:R-:W-:Y:S02]  /*88f0*/  HADD2.F32 R131, -RZ, R160.H1_H1 ;  /* 0x300000a0ff837230 */ /* 0x000fe40000004100 */
[C---:B------:R-:W-:Y:S01]  /*8900*/  FMUL R47, R78.reuse, R54 ;  /* 0x000000364e2f7220 */ /* 0x040fe20000400000 */
[C---:B------:R-:W-:Y:S01]  /*8910*/  FMUL R58, R78.reuse, R65 ;  /* 0x000000414e3a7220 */ /* 0x040fe20000400000 */
[----:B------:R-:W-:Y:S01]  /*8920*/  FMUL R60, R78, R67 ;  /* 0x000000434e3c7220 */ /* 0x000fe20000400000 */
[----:B------:R-:W-:Y:S01]  /*8930*/  F2FP.SATFINITE.E5M2.F32.PACK_AB_MERGE_C R5, R20, R11, RZ ;  /* 0x0000000b1405723e */ /* 0x000fe200048060ff */
[----:B------:R-:W-:Y:S01]  /*8940*/  FFMA R44, R81, R127, R44 ;  /* 0x0000007f512c7223 */ /* 0x000fe2000000002c */
[C---:B------:R-:W-:Y:S01]  /*8950*/  FMUL R48, R78.reuse, R55 ;  /* 0x000000374e307220 */ /* 0x040fe20000400000 */
[----:B------:R-:W-:Y:S01]  /*8960*/  F2FP.SATFINITE.E5M2.F32.PACK_AB_MERGE_C R65, R9, R8, R138 ;  /* 0x000000080941723e */ /* 0x000fe2000480608a */
[----:B------:R-:W-:Y:S01]  /*8970*/  FFMA R45, R81, R126, R45 ;  /* 0x0000007e512d7223 */ /* 0x000fe2000000002d */
[----:B------:R-:W-:Y:S01]  /*8980*/  F2FP.SATFINITE.E5M2.F32.PACK_AB_MERGE_C R67, R17, R16, R18 ;  /* 0x000000101143723e */ /* 0x000fe20004806012 */
[----:B------:R-:W-:Y:S01]  /*8990*/  FMUL R49, R78, R56 ;  /* 0x000000384e317220 */ /* 0x000fe20000400000 */
[C---:B------:R-:W-:Y:S01]  /*89a0*/  FFMA R46, R81.reuse, R129, R46 ;  /* 0x00000081512e7223 */ /* 0x040fe2000000002e */
[--C-:B------:R-:W-:Y:S02]  /*89b0*/  HADD2.F32 R132, -RZ, R161.reuse.H0_H0 ;  /* 0x200000a1ff847230 */ /* 0x100fe40000004100 */
[C---:B------:R-:W-:Y:S01]  /*89c0*/  FFMA R47, R81.reuse, R128, R47 ;  /* 0x00000080512f7223 */ /* 0x040fe2000000002f */
[----:B------:R1:W-:Y:S01]  /*89d0*/  STS.128 [R172+UR49+0x6400], R64 ;  /* 0x00640040ac007988 */ /* 0x0003e20008000c31 */
[----:B------:R-:W-:Y:S01]  /*89e0*/  HADD2.F32 R135, -RZ, R161.H1_H1 ;  /* 0x300000a1ff877230 */ /* 0x000fe20000004100 */
[----:B------:R-:W-:Y:S01]  /*89f0*/  F2FP.SATFINITE.E5M2.F32.PACK_AB_MERGE_C R5, R10, R7, R5 ;  /* 0x000000070a05723e */ /* 0x000fe20004806005 */
[C---:B------:R-:W-:Y:S01]  /*8a00*/  FFMA R48, R81.reuse, R131, R48 ;  /* 0x0000008351307223 */ /* 0x040fe20000000030 */
[----:B------:R-:W-:Y:S01]  /*8a10*/  F2FP.SATFINITE.E5M2.F32.PACK_AB_MERGE_C R7, R28, R27, RZ ;  /* 0x0000001b1c07723e */ /* 0x000fe200048060ff */
        /* <DEDUP_REMOVED lines=8> */
[----:B------:R-:W-:Y:S01]  /*8aa0*/  FMUL R56, R78, R63 ;  /* 0x0000003f4e387220 */ /* 0x000fe20000400000 */
[----:B------:R-:W-:Y:S01]  /*8ab0*/  F2FP.SATFINITE.E5M2.F32.PACK_AB_MERGE_C R4, R2, R0, R3 ;  /* 0x000000000204723e */ /* 0x000fe20004806003 */
[C---:B------:R-:W-:Y:S01]  /*8ac0*/  FFMA R53, R81.reuse, R134, R53 ;  /* 0x0000008651357223 */ /* 0x040fe20000000035 */
[----:B------:R-:W-:Y:S01]  /*8ad0*/  F2FP.SATFINITE.E5M2.F32.PACK_AB_MERGE_C R7, R26, R25, R7 ;  /* 0x000000191a07723e */ /* 0x000fe20004806007 */
[C---:B------:R-:W-:Y:S01]  /*8ae0*/  FFMA R54, R81.reuse, R137, R54 ;  /* 0x0000008951367223 */ /* 0x040fe20000000036 */
[--C-:B------:R-:W-:Y:S02]  /*8af0*/  HADD2.F32 R84, -RZ, R163.reuse.H0_H0 ;  /* 0x200000a3ff547230 */ /* 0x100fe40000004100 */
[C---:B------:R-:W-:Y:S01]  /*8b00*/  FFMA R55, R81.reuse, R136, R55 ;  /* 0x0000008851377223 */ /* 0x040fe20000000037 */
[----:B------:R-:W-:Y:S01]  /*8b10*/  HADD2.F32 R85, -RZ, R163.H1_H1 ;  /* 0x300000a3ff557230 */ /* 0x000fe20000004100 */
[----:B------:R1:W-:Y:S01]  /*8b20*/  STS.128 [R204+0x6010], R4 ;  /* 0x00601004cc007388 */ /* 0x0003e20000000c00 */
[----:B------:R-:W-:Y:S01]  /*8b30*/  F2FP.SATFINITE.E5M2.F32.PACK_AB_MERGE_C R35, R36, R35, RZ ;  /* 0x000000232423723e */ /* 0x000fe200048060ff */
[C---:B------:R-:W-:Y:S01]  /*8b40*/  FFMA R56, R81.reuse, R139, R56 ;  /* 0x0000008b51387223 */ /* 0x040fe20000000038 */
[----:B------:R-:W-:Y:S01]  /*8b50*/  F2FP.SATFINITE.E5M2.F32.PACK_AB_MERGE_C R39, R40, R39, RZ ;  /* 0x000000272827723e */ /* 0x000fe200048060ff */
[C---:B------:R-:W-:Y:S01]  /*8b60*/  FFMA R57, R81.reuse, R82, R57 ;  /* 0x0000005251397223 */ /* 0x040fe20000000039 */
[----:B------:R-:W-:Y:S01]  /*8b70*/  F2FP.SATFINITE.E5M2.F32.PACK_AB_MERGE_C R43, R44, R43, RZ ;  /* 0x0000002b2c2b723e */ /* 0x000fe200048060ff */
[C---:B------:R-:W-:Y:S01]  /*8b80*/  FFMA R58, R81.reuse, R83, R58 ;  /* 0x00000053513a7223 */ /* 0x040fe2000000003a */
[C---:B------:R-:W-:Y:S01]  /*8b90*/  FFMA R59, R81.reuse, R84, R59 ;  /* 0x00000054513b7223 */ /* 0x040fe2000000003b */
[----:B------:R-:W-:Y:S01]  /*8ba0*/  F2FP.SATFINITE.E5M2.F32.PACK_AB_MERGE_C R33, R34, R33, R35 ;  /* 0x000000212221723e */ /* 0x000fe20004806023 */
        /* <DEDUP_REMOVED lines=11> */
[----:B------:R-:W-:Y:S05]  /*8c60*/  F2FP.SATFINITE.E5M2.F32.PACK_AB_MERGE_C R51, R58, R57, R59 ;  /* 0x000000393a33723e */ /* 0x000fea000480603b */
        /* <DEDUP_REMOVED lines=9> */
[----:B------:R-:W-:Y:S02]  /*8d00*/  UIADD3 UR8, UP0, UPT, UR52, 0x680, URZ ;  /* 0x0000068034087890 */ /* 0x000fe4000ff1e0ff */
[----:B------:R-:W-:Y:S02]  /*8d10*/  UIADD3 UR5, UPT, UPT, UR41, 0x40, URZ ;  /* 0x0000004029057890 */ /* 0x000fe4000fffe0ff */
[----:B------:R-:W-:Y:S02]  /*8d20*/  UIADD3 UR4, UPT, UPT, UR49, 0x6400, URZ ;  /* 0x0000640031047890 */ /* 0x000fe4000fffe0ff */
[----:B------:R-:W-:Y:S01]  /*8d30*/  UIADD3.X UR9, UPT, UPT, URZ, UR53, URZ, UP0, !UPT ;  /* 0x00000035ff097290 */ /* 0x000fe200087fe4ff */
[----:B------:R-:W-:Y:S01]  /*8d40*/  UMOV UR6, UR42 ;  /* 0x0000002a00067c82 */ /* 0x000fe20008000000 */
[----:B------:R-:W-:Y:S07]  /*8d50*/  UMOV UR7, UR36 ;  /* 0x0000002400077c82 */ /* 0x000fee0008000000 */
[----:B------:R2:W-:Y:S01]  /*8d60*/  UTMASTG.3D [UR4], [UR8] ;  /* 0x00000004080073b5 */ /* 0x0005e20008010000 */
[----:B------:R0:W-:Y:S01]  /*8d70*/  UTMACMDFLUSH ;  /* 0x00000000000079b7 */ /* 0x0001e20000000000 */
[----:B--2---:R-:W-:Y:S04]  /*8d80*/  DEPBAR.LE SB0, 0x1 ;  /* 0x000080400000791a */ /* 0x004fe80000000000 */
.L_x_125:
[----:B------:R-:W-:Y:S05]  /*8d90*/  BSYNC.RECONVERGENT B0 ;  /* 0x0000000000007941 */ /* 0x000fea0003800200 */
.L_x_124:
[----:B------:R-:W-:Y:S01]  /*8da0*/  BAR.SYNC.DEFER_BLOCKING 0x1, 0x80 ;  /* 0x0042000000007b1d */ /* 0x000fe20000010000 */
[----:B------:R-:W-:Y:S01]  /*8db0*/  ISETP.NE.AND P2, PT, R194, RZ, PT ;  /* 0x000000ffc200720c */ /* 0x000fe20003f45270 */
[----:B------:R-:W-:Y:S01]  /*8dc0*/  IMAD.IADD R20, R75, 0x1, R147 ;  /* 0x000000014b147824 */ /* 0x000fe200078e0293 */
[----:B------:R-:W-:Y:S01]  /*8dd0*/  ISETP.NE.AND P0, PT, R195, 0x2, PT ;  /* 0x00000002c300780c */ /* 0x000fe20003f05270 */
[----:B------:R-:W-:Y:S01]  /*8de0*/  IMAD.IADD R21, R77, 0x1, R170 ;  /* 0x000000014d157824 */ /* 0x000fe200078e02aa */
[----:B------:R-:W-:Y:S02]  /*8df0*/  ISETP.NE.AND P1, PT, R76, 0x4, PT ;  /* 0x000000044c00780c */ /* 0x000fe40003f25270 */
[----:B------:R-:W-:Y:S02]  /*8e00*/  SEL R3, RZ, 0x1, P0 ;  /* 0x00000001ff037807 */ /* 0x000fe40000000000 */
[----:B------:R-:W-:Y:S02]  /*8e10*/  SEL R0, RZ, 0x1, P1 ;  /* 0x00000001ff007807 */ /* 0x000fe40000800000 */
[----:B------:R-:W-:Y:S02]  /*8e20*/  LOP3.LUT R182, R182, R3, RZ, 0x3c, !PT ;  /* 0x00000003b6b67212 */ /* 0x000fe400078e3cff */
[----:B------:R-:W-:Y:S02]  /*8e30*/  LOP3.LUT R183, R183, R0, RZ, 0x3c, !PT ;  /* 0x00000000b7b77212 */ /* 0x000fe400078e3cff */
[----:B------:R-:W-:Y:S02]  /*8e40*/  @P2 R2UR UR36, R179 ;  /* 0x00000000b32422ca */ /* 0x000fe400000e0000 */
[----:B------:R-:W-:Y:S02]  /*8e50*/  SEL R195, R195, RZ, P0 ;  /* 0x000000ffc3c37207 */ /* 0x000fe40000000000 */
[----:B------:R-:W-:Y:S01]  /*8e60*/  SEL R76, R76, RZ, P1 ;  /* 0x000000ff4c4c7207 */ /* 0x000fe20000800000 */
[----:B------:R-:W-:Y:S10]  /*8e70*/  @P2 BRA `(.L_x_126) ;  /* 0xffffffc400bc2947 */ /* 0x000ff4000383ffff */
[----:B------:R-:W-:Y:S05]  /*8e80*/  EXIT ;  /* 0x000000000000794d */ /* 0x000fea0003800000 */
.L_x_20:
[----:B--2---:R2:W1:Y:S02]  /*8e90*/  SYNCS.PHASECHK.TRANS64.TRYWAIT P0, [R3+URZ+0x220], R2 ;  /* 0x00022002030075a7 */ /* 0x00446400080011ff */
[----:B-1----:R-:W-:Y:S05]  /*8ea0*/  @!P0 NANOSLEEP.SYNCS 0x989680 ;  /* 0x009896800000895d */ /* 0x002fea0003900000 */
[----:B------:R-:W1:Y:S02]  /*8eb0*/  @!P0 SYNCS.PHASECHK.TRANS64 P0, [R3+URZ+0x220], R2 ;  /* 0x00022002030085a7 */ /* 0x000e6400080010ff */
[----:B-1----:R-:W-:Y:S05]  /*8ec0*/  @!P0 BRA `(.L_x_20) ;  /* 0xfffffffc00f08947 */ /* 0x002fea000383ffff */
[----:B------:R-:W-:Y:S05]  /*8ed0*/  BRA `(.L_x_127) ;  /* 0xffffff88005c7947 */ /* 0x000fea000383ffff */
.L_x_23:
[----:B-1----:R-:W-:-:S07]  /*8ee0*/  MOV R2, UR33 ;  /* 0x0000002100027c02 */ /* 0x002fce0008000f00 */
.L_x_128:
[----:B-1----:R1:W2:Y:S02]  /*8ef0*/  SYNCS.PHASECHK.TRANS64.TRYWAIT P0, [R2+URZ+0xc0], R5 ;  /* 0x0000c005020075a7 */ /* 0x0022a400080011ff */
[----:B--2---:R-:W-:Y:S05]  /*8f00*/  @!P0 NANOSLEEP.SYNCS 0x989680 ;  /* 0x009896800000895d */ /* 0x004fea0003900000 */
[----:B------:R-:W2:Y:S02]  /*8f10*/  @!P0 SYNCS.PHASECHK.TRANS64 P0, [R2+URZ+0xc0], R5 ;  /* 0x0000c005020085a7 */ /* 0x000ea400080010ff */
[----:B--2---:R-:W-:Y:S05]  /*8f20*/  @!P0 BRA `(.L_x_128) ;  /* 0xfffffffc00f08947 */ /* 0x004fea000383ffff */
[----:B------:R-:W-:Y:S05]  /*8f30*/  BRA `(.L_x_22) ;  /* 0xffffff8800ac7947 */ /* 0x000fea000383ffff */
.L_x_29:
[----:B-1----:R-:W-:-:S07]  /*8f40*/  MOV R2, UR17 ;  /* 0x0000001100027c02 */ /* 0x002fce0008000f00 */
.L_x_129:
[----:B-1----:R1:W2:Y:S02]  /*8f50*/  SYNCS.PHASECHK.TRANS64.TRYWAIT P0, [R2+URZ+0xc0], R5 ;  /* 0x0000c005020075a7 */ /* 0x0022a400080011ff */
[----:B--2---:R-:W-:Y:S05]  /*8f60*/  @!P0 NANOSLEEP.SYNCS 0x989680 ;  /* 0x009896800000895d */ /* 0x004fea0003900000 */
[----:B------:R-:W2:Y:S02]  /*8f70*/  @!P0 SYNCS.PHASECHK.TRANS64 P0, [R2+URZ+0xc0], R5 ;  /* 0x0000c005020085a7 */ /* 0x000ea400080010ff */
[----:B--2---:R-:W-:Y:S05]  /*8f80*/  @!P0 BRA `(.L_x_129) ;  /* 0xfffffffc00f08947 */ /* 0x004fea000383ffff */
[----:B------:R-:W-:Y:S05]  /*8f90*/  BRA `(.L_x_28) ;  /* 0xffffff8c00507947 */ /* 0x000fea000383ffff */
.L_x_33:
[----:B-1----:R1:W2:Y:S02]  /*8fa0*/  SYNCS.PHASECHK.TRANS64.TRYWAIT P0, [R2+URZ+0x1b0], R3 ;  /* 0x0001b003020075a7 */ /* 0x0022a400080011ff */
[----:B--2---:R-:W-:Y:S05]  /*8fb0*/  @!P0 NANOSLEEP.SYNCS 0x989680 ;  /* 0x009896800000895d */ /* 0x004fea0003900000 */
[----:B------:R-:W2:Y:S02]  /*8fc0*/  @!P0 SYNCS.PHASECHK.TRANS64 P0, [R2+URZ+0x1b0], R3 ;  /* 0x0001b003020085a7 */ /* 0x000ea400080010ff */
[----:B--2---:R-:W-:Y:S05]  /*8fd0*/  @!P0 BRA `(.L_x_33) ;  /* 0xfffffffc00f08947 */ /* 0x004fea000383ffff */
[----:B------:R-:W-:Y:S05]  /*8fe0*/  BRA `(.L_x_130) ;  /* 0xffffff8c00dc7947 */ /* 0x000fea000383ffff */
.L_x_37:
[----:B----4-:R-:W-:-:S07]  /*8ff0*/  MOV R0, UR5 ;  /* 0x0000000500007c02 */ /* 0x010fce0008000f00 */
.L_x_131:
[----:B-1----:R1:W2:Y:S02]  /*9000*/  SYNCS.PHASECHK.TRANS64.TRYWAIT P0, [R0+URZ], R3 ;  /* 0x00000003000075a7 */ /* 0x0022a400080011ff */
[----:B--2---:R-:W-:Y:S05]  /*9010*/  @!P0 NANOSLEEP.SYNCS 0x989680 ;  /* 0x009896800000895d */ /* 0x004fea0003900000 */
[----:B------:R-:W2:Y:S02]  /*9020*/  @!P0 SYNCS.PHASECHK.TRANS64 P0, [R0+URZ], R3 ;  /* 0x00000003000085a7 */ /* 0x000ea400080010ff */
[----:B--2---:R-:W-:Y:S05]  /*9030*/  @!P0 BRA `(.L_x_131) ;  /* 0xfffffffc00f08947 */ /* 0x004fea000383ffff */
[----:B------:R-:W-:Y:S05]  /*9040*/  BRA `(.L_x_132) ;  /* 0xffffff94004c7947 */ /* 0x000fea000383ffff */
.L_x_38:
[----:B----4-:R-:W-:-:S07]  /*9050*/  MOV R0, UR5 ;  /* 0x0000000500007c02 */ /* 0x010fce0008000f00 */
.L_x_133:
[----:B-1----:R1:W2:Y:S02]  /*9060*/  SYNCS.PHASECHK.TRANS64.TRYWAIT P0, [R0+URZ], R3 ;  /* 0x00000003000075a7 */ /* 0x0022a400080011ff */
[----:B--2---:R-:W-:Y:S05]  /*9070*/  @!P0 NANOSLEEP.SYNCS 0x989680 ;  /* 0x009896800000895d */ /* 0x004fea0003900000 */
[----:B------:R-:W2:Y:S02]  /*9080*/  @!P0 SYNCS.PHASECHK.TRANS64 P0, [R0+URZ], R3 ;  /* 0x00000003000085a7 */ /* 0x000ea400080010ff */
[----:B--2---:R-:W-:Y:S05]  /*9090*/  @!P0 BRA `(.L_x_133) ;  /* 0xfffffffc00f08947 */ /* 0x004fea000383ffff */
[----:B------:R-:W-:Y:S05]  /*90a0*/  BRA `(.L_x_134) ;  /* 0xffffff9400587947 */ /* 0x000fea000383ffff */
.L_x_39:
[----:B----4-:R-:W-:-:S07]  /*90b0*/  MOV R0, UR5 ;  /* 0x0000000500007c02 */ /* 0x010fce0008000f00 */
.L_x_135:
[----:B-1----:R1:W2:Y:S02]  /*90c0*/  SYNCS.PHASECHK.TRANS64.TRYWAIT P0, [R0+URZ], R3 ;  /* 0x00000003000075a7 */ /* 0x0022a400080011ff */
[----:B--2---:R-:W-:Y:S05]  /*90d0*/  @!P0 NANOSLEEP.SYNCS 0x989680 ;  /* 0x009896800000895d */ /* 0x004fea0003900000 */
[----:B------:R-:W2:Y:S02]  /*90e0*/  @!P0 SYNCS.PHASECHK.TRANS64 P0, [R0+URZ], R3 ;  /* 0x00000003000085a7 */ /* 0x000ea400080010ff */
[----:B--2---:R-:W-:Y:S05]  /*90f0*/  @!P0 BRA `(.L_x_135) ;  /* 0xfffffffc00f08947 */ /* 0x004fea000383ffff */
[----:B------:R-:W-:Y:S05]  /*9100*/  BRA `(.L_x_136) ;  /* 0xffffff9400647947 */ /* 0x000fea000383ffff */
.L_x_40:
[----:B----4-:R-:W-:-:S07]  /*9110*/  MOV R0, UR5 ;  /* 0x0000000500007c02 */ /* 0x010fce0008000f00 */
.L_x_137:
[----:B-1----:R1:W2:Y:S02]  /*9120*/  SYNCS.PHASECHK.TRANS64.TRYWAIT P0, [R0+URZ], R3 ;  /* 0x00000003000075a7 */ /* 0x0022a400080011ff */
[----:B--2---:R-:W-:Y:S05]  /*9130*/  @!P0 NANOSLEEP.SYNCS 0x989680 ;  /* 0x009896800000895d */ /* 0x004fea0003900000 */
[----:B------:R-:W2:Y:S02]  /*9140*/  @!P0 SYNCS.PHASECHK.TRANS64 P0, [R0+URZ], R3 ;  /* 0x00000003000085a7 */ /* 0x000ea400080010ff */
[----:B--2---:R-:W-:Y:S05]  /*9150*/  @!P0 BRA `(.L_x_137) ;  /* 0xfffffffc00f08947 */ /* 0x004fea000383ffff */
[----:B------:R-:W-:Y:S05]  /*9160*/  BRA `(.L_x_138) ;  /* 0xffffff9400707947 */ /* 0x000fea000383ffff */
.L_x_41:
[----:B----4-:R-:W-:-:S07]  /*9170*/  MOV R0, UR5 ;  /* 0x0000000500007c02 */ /* 0x010fce0008000f00 */
.L_x_139:
[----:B-1----:R1:W2:Y:S02]  /*9180*/  SYNCS.PHASECHK.TRANS64.TRYWAIT P0, [R0+URZ], R3 ;  /* 0x00000003000075a7 */ /* 0x0022a400080011ff */
[----:B--2---:R-:W-:Y:S05]  /*9190*/  @!P0 NANOSLEEP.SYNCS 0x989680 ;  /* 0x009896800000895d */ /* 0x004fea0003900000 */
[----:B------:R-:W2:Y:S02]  /*91a0*/  @!P0 SYNCS.PHASECHK.TRANS64 P0, [R0+URZ], R3 ;  /* 0x00000003000085a7 */ /* 0x000ea400080010ff */
[----:B--2---:R-:W-:Y:S05]  /*91b0*/  @!P0 BRA `(.L_x_139) ;  /* 0xfffffffc00f08947 */ /* 0x004fea000383ffff */
[----:B------:R-:W-:Y:S05]  /*91c0*/  BRA `(.L_x_140) ;  /* 0xffffff94007c7947 */ /* 0x000fea000383ffff */
.L_x_42:
[----:B----4-:R-:W-:-:S07]  /*91d0*/  MOV R0, UR5 ;  /* 0x0000000500007c02 */ /* 0x010fce0008000f00 */
.L_x_141:
[----:B-1----:R1:W2:Y:S02]  /*91e0*/  SYNCS.PHASECHK.TRANS64.TRYWAIT P0, [R0+URZ], R3 ;  /* 0x00000003000075a7 */ /* 0x0022a400080011ff */
[----:B--2---:R-:W-:Y:S05]  /*91f0*/  @!P0 NANOSLEEP.SYNCS 0x989680 ;  /* 0x009896800000895d */ /* 0x004fea0003900000 */
[----:B------:R-:W2:Y:S02]  /*9200*/  @!P0 SYNCS.PHASECHK.TRANS64 P0, [R0+URZ], R3 ;  /* 0x00000003000085a7 */ /* 0x000ea400080010ff */
[----:B--2---:R-:W-:Y:S05]  /*9210*/  @!P0 BRA `(.L_x_141) ;  /* 0xfffffffc00f08947 */ /* 0x004fea000383ffff */
[----:B------:R-:W-:Y:S05]  /*9220*/  BRA `(.L_x_142) ;  /* 0xffffff9400887947 */ /* 0x000fea000383ffff */
.L_x_43:
[----:B----4-:R-:W-:-:S07]  /*9230*/  MOV R0, UR5 ;  /* 0x0000000500007c02 */ /* 0x010fce0008000f00 */
.L_x_143:
[----:B-1----:R1:W2:Y:S02]  /*9240*/  SYNCS.PHASECHK.TRANS64.TRYWAIT P0, [R0+URZ], R3 ;  /* 0x00000003000075a7 */ /* 0x0022a400080011ff */
[----:B--2---:R-:W-:Y:S05]  /*9250*/  @!P0 NANOSLEEP.SYNCS 0x989680 ;  /* 0x009896800000895d */ /* 0x004fea0003900000 */
[----:B------:R-:W2:Y:S02]  /*9260*/  @!P0 SYNCS.PHASECHK.TRANS64 P0, [R0+URZ], R3 ;  /* 0x00000003000085a7 */ /* 0x000ea400080010ff */
[----:B--2---:R-:W-:Y:S05]  /*9270*/  @!P0 BRA `(.L_x_143) ;  /* 0xfffffffc00f08947 */ /* 0x004fea000383ffff */
[----:B------:R-:W-:Y:S05]  /*9280*/  BRA `(.L_x_144) ;  /* 0xffffff9400947947 */ /* 0x000fea000383ffff */
.L_x_44:
[----:B----4-:R-:W-:-:S07]  /*9290*/  MOV R0, UR5 ;  /* 0x0000000500007c02 */ /* 0x010fce0008000f00 */
.L_x_145:
[----:B-1----:R1:W2:Y:S02]  /*92a0*/  SYNCS.PHASECHK.TRANS64.TRYWAIT P0, [R0+URZ], R3 ;  /* 0x00000003000075a7 */ /* 0x0022a400080011ff */
[----:B--2---:R-:W-:Y:S05]  /*92b0*/  @!P0 NANOSLEEP.SYNCS 0x989680 ;  /* 0x009896800000895d */ /* 0x004fea0003900000 */
[----:B------:R-:W2:Y:S02]  /*92c0*/  @!P0 SYNCS.PHASECHK.TRANS64 P0, [R0+URZ], R3 ;  /* 0x00000003000085a7 */ /* 0x000ea400080010ff */
[----:B--2---:R-:W-:Y:S05]  /*92d0*/  @!P0 BRA `(.L_x_145) ;  /* 0xfffffffc00f08947 */ /* 0x004fea000383ffff */
[----:B------:R-:W-:Y:S05]  /*92e0*/  BRA `(.L_x_146) ;  /* 0xffffff9400a07947 */ /* 0x000fea000383ffff */
.L_x_45:
[----:B----4-:R-:W-:-:S07]  /*92f0*/  MOV R0, UR5 ;  /* 0x0000000500007c02 */ /* 0x010fce0008000f00 */
.L_x_147:
[----:B-1----:R1:W2:Y:S02]  /*9300*/  SYNCS.PHASECHK.TRANS64.TRYWAIT P0, [R0+URZ], R3 ;  /* 0x00000003000075a7 */ /* 0x0022a400080011ff */
[----:B--2---:R-:W-:Y:S05]  /*9310*/  @!P0 NANOSLEEP.SYNCS 0x989680 ;  /* 0x009896800000895d */ /* 0x004fea0003900000 */
[----:B------:R-:W2:Y:S02]  /*9320*/  @!P0 SYNCS.PHASECHK.TRANS64 P0, [R0+URZ], R3 ;  /* 0x00000003000085a7 */ /* 0x000ea400080010ff */
[----:B--2---:R-:W-:Y:S05]  /*9330*/  @!P0 BRA `(.L_x_147) ;  /* 0xfffffffc00f08947 */ /* 0x004fea000383ffff */
[----:B------:R-:W-:Y:S05]  /*9340*/  BRA `(.L_x_148) ;  /* 0xffffff9400ac7947 */ /* 0x000fea000383ffff */
.L_x_46:
[----:B----4-:R-:W-:-:S07]  /*9350*/  MOV R0, UR5 ;  /* 0x0000000500007c02 */ /* 0x010fce0008000f00 */
.L_x_149:
[----:B-1----:R1:W2:Y:S02]  /*9360*/  SYNCS.PHASECHK.TRANS64.TRYWAIT P0, [R0+URZ], R3 ;  /* 0x00000003000075a7 */ /* 0x0022a400080011ff */
[----:B--2---:R-:W-:Y:S05]  /*9370*/  @!P0 NANOSLEEP.SYNCS 0x989680 ;  /* 0x009896800000895d */ /* 0x004fea0003900000 */
[----:B------:R-:W2:Y:S02]  /*9380*/  @!P0 SYNCS.PHASECHK.TRANS64 P0, [R0+URZ], R3 ;  /* 0x00000003000085a7 */ /* 0x000ea400080010ff */
[----:B--2---:R-:W-:Y:S05]  /*9390*/  @!P0 BRA `(.L_x_149) ;  /* 0xfffffffc00f08947 */ /* 0x004fea000383ffff */
[----:B------:R-:W-:Y:S05]  /*93a0*/  BRA `(.L_x_150) ;  /* 0xffffff9400b87947 */ /* 0x000fea000383ffff */
.L_x_47:
[----:B----4-:R-:W-:-:S07]  /*93b0*/  MOV R0, UR5 ;  /* 0x0000000500007c02 */ /* 0x010fce0008000f00 */
.L_x_151:
[----:B-1----:R1:W2:Y:S02]  /*93c0*/  SYNCS.PHASECHK.TRANS64.TRYWAIT P0, [R0+URZ], R3 ;  /* 0x00000003000075a7 */ /* 0x0022a400080011ff */
[----:B--2---:R-:W-:Y:S05]  /*93d0*/  @!P0 NANOSLEEP.SYNCS 0x989680 ;  /* 0x009896800000895d */ /* 0x004fea0003900000 */
[----:B------:R-:W2:Y:S02]  /*93e0*/  @!P0 SYNCS.PHASECHK.TRANS64 P0, [R0+URZ], R3 ;  /* 0x00000003000085a7 */ /* 0x000ea400080010ff */
[----:B--2---:R-:W-:Y:S05]  /*93f0*/  @!P0 BRA `(.L_x_151) ;  /* 0xfffffffc00f08947 */ /* 0x004fea000383ffff */
[----:B------:R-:W-:Y:S05]  /*9400*/  BRA `(.L_x_152) ;  /* 0xffffff9400c47947 */ /* 0x000fea000383ffff */
.L_x_48:
[----:B----4-:R-:W-:-:S07]  /*9410*/  MOV R0, UR5 ;  /* 0x0000000500007c02 */ /* 0x010fce0008000f00 */
.L_x_153:
[----:B-1----:R1:W2:Y:S02]  /*9420*/  SYNCS.PHASECHK.TRANS64.TRYWAIT P0, [R0+URZ], R3 ;  /* 0x00000003000075a7 */ /* 0x0022a400080011ff */
[----:B--2---:R-:W-:Y:S05]  /*9430*/  @!P0 NANOSLEEP.SYNCS 0x989680 ;  /* 0x009896800000895d */ /* 0x004fea0003900000 */
[----:B------:R-:W2:Y:S02]  /*9440*/  @!P0 SYNCS.PHASECHK.TRANS64 P0, [R0+URZ], R3 ;  /* 0x00000003000085a7 */ /* 0x000ea400080010ff */
[----:B--2---:R-:W-:Y:S05]  /*9450*/  @!P0 BRA `(.L_x_153) ;  /* 0xfffffffc00f08947 */ /* 0x004fea000383ffff */
[----:B------:R-:W-:Y:S05]  /*9460*/  BRA `(.L_x_154) ;  /* 0xffffff9400d07947 */ /* 0x000fea000383ffff */
.L_x_49:
[----:B----4-:R-:W-:-:S07]  /*9470*/  MOV R0, UR5 ;  /* 0x0000000500007c02 */ /* 0x010fce0008000f00 */
.L_x_155:
[----:B-1----:R1:W2:Y:S02]  /*9480*/  SYNCS.PHASECHK.TRANS64.TRYWAIT P0, [R0+URZ], R3 ;  /* 0x00000003000075a7 */ /* 0x0022a400080011ff */
[----:B--2---:R-:W-:Y:S05]  /*9490*/  @!P0 NANOSLEEP.SYNCS 0x989680 ;  /* 0x009896800000895d */ /* 0x004fea0003900000 */
[----:B------:R-:W2:Y:S02]  /*94a0*/  @!P0 SYNCS.PHASECHK.TRANS64 P0, [R0+URZ], R3 ;  /* 0x00000003000085a7 */ /* 0x000ea400080010ff */
[----:B--2---:R-:W-:Y:S05]  /*94b0*/  @!P0 BRA `(.L_x_155) ;  /* 0xfffffffc00f08947 */ /* 0x004fea000383ffff */
[----:B------:R-:W-:Y:S05]  /*94c0*/  BRA `(.L_x_156) ;  /* 0xffffff9400dc7947 */ /* 0x000fea000383ffff */
.L_x_50:
[----:B----4-:R-:W-:-:S07]  /*94d0*/  MOV R0, UR5 ;  /* 0x0000000500007c02 */ /* 0x010fce0008000f00 */
.L_x_157:
[----:B-1----:R1:W2:Y:S02]  /*94e0*/  SYNCS.PHASECHK.TRANS64.TRYWAIT P0, [R0+URZ], R3 ;  /* 0x00000003000075a7 */ /* 0x0022a400080011ff */
[----:B--2---:R-:W-:Y:S05]  /*94f0*/  @!P0 NANOSLEEP.SYNCS 0x989680 ;  /* 0x009896800000895d */ /* 0x004fea0003900000 */
[----:B------:R-:W2:Y:S02]  /*9500*/  @!P0 SYNCS.PHASECHK.TRANS64 P0, [R0+URZ], R3 ;  /* 0x00000003000085a7 */ /* 0x000ea400080010ff */
[----:B--2---:R-:W-:Y:S05]  /*9510*/  @!P0 BRA `(.L_x_157) ;  /* 0xfffffffc00f08947 */ /* 0x004fea000383ffff */
[----:B------:R-:W-:Y:S05]  /*9520*/  BRA `(.L_x_158) ;  /* 0xffffff9400e87947 */ /* 0x000fea000383ffff */
.L_x_51:
[----:B----4-:R-:W-:-:S07]  /*9530*/  MOV R0, UR5 ;  /* 0x0000000500007c02 */ /* 0x010fce0008000f00 */
.L_x_159:
[----:B-1----:R1:W2:Y:S02]  /*9540*/  SYNCS.PHASECHK.TRANS64.TRYWAIT P0, [R0+URZ], R3 ;  /* 0x00000003000075a7 */ /* 0x0022a400080011ff */
[----:B--2---:R-:W-:Y:S05]  /*9550*/  @!P0 NANOSLEEP.SYNCS 0x989680 ;  /* 0x009896800000895d */ /* 0x004fea0003900000 */
[----:B------:R-:W2:Y:S02]  /*9560*/  @!P0 SYNCS.PHASECHK.TRANS64 P0, [R0+URZ], R3 ;  /* 0x00000003000085a7 */ /* 0x000ea400080010ff */
[----:B--2---:R-:W-:Y:S05]  /*9570*/  @!P0 BRA `(.L_x_159) ;  /* 0xfffffffc00f08947 */ /* 0x004fea000383ffff */
[----:B------:R-:W-:Y:S05]  /*9580*/  BRA `(.L_x_160) ;  /* 0xffffff9400f47947 */ /* 0x000fea000383ffff */
.L_x_52:
[----:B----4-:R-:W-:-:S07]  /*9590*/  MOV R0, UR5 ;  /* 0x0000000500007c02 */ /* 0x010fce0008000f00 */
.L_x_161:
[----:B-1----:R1:W2:Y:S02]  /*95a0*/  SYNCS.PHASECHK.TRANS64.TRYWAIT P0, [R0+URZ], R3 ;  /* 0x00000003000075a7 */ /* 0x0022a400080011ff */
[----:B--2---:R-:W-:Y:S05]  /*95b0*/  @!P0 NANOSLEEP.SYNCS 0x989680 ;  /* 0x009896800000895d */ /* 0x004fea0003900000 */
[----:B------:R-:W2:Y:S02]  /*95c0*/  @!P0 SYNCS.PHASECHK.TRANS64 P0, [R0+URZ], R3 ;  /* 0x00000003000085a7 */ /* 0x000ea400080010ff */
[----:B--2---:R-:W-:Y:S05]  /*95d0*/  @!P0 BRA `(.L_x_161) ;  /* 0xfffffffc00f08947 */ /* 0x004fea000383ffff */
[----:B------:R-:W-:Y:S05]  /*95e0*/  BRA `(.L_x_162) ;  /* 0xffffff9800007947 */ /* 0x000fea000383ffff */
.L_x_53:
[----:B----4-:R-:W-:-:S07]  /*95f0*/  MOV R0, UR5 ;  /* 0x0000000500007c02 */ /* 0x010fce0008000f00 */
.L_x_163:
[----:B-1----:R1:W2:Y:S02]  /*9600*/  SYNCS.PHASECHK.TRANS64.TRYWAIT P0, [R0+URZ], R3 ;  /* 0x00000003000075a7 */ /* 0x0022a400080011ff */
[----:B--2---:R-:W-:Y:S05]  /*9610*/  @!P0 NANOSLEEP.SYNCS 0x989680 ;  /* 0x009896800000895d */ /* 0x004fea0003900000 */
[----:B------:R-:W2:Y:S02]  /*9620*/  @!P0 SYNCS.PHASECHK.TRANS64 P0, [R0+URZ], R3 ;  /* 0x00000003000085a7 */ /* 0x000ea400080010ff */
[----:B--2---:R-:W-:Y:S05]  /*9630*/  @!P0 BRA `(.L_x_163) ;  /* 0xfffffffc00f08947 */ /* 0x004fea000383ffff */
[----:B------:R-:W-:Y:S05]  /*9640*/  BRA `(.L_x_164) ;  /* 0xffffff98000c7947 */ /* 0x000fea000383ffff */
.L_x_54:
[----:B----4-:R-:W-:-:S07]  /*9650*/  MOV R0, UR5 ;  /* 0x0000000500007c02 */ /* 0x010fce0008000f00 */
.L_x_165:
[----:B-1----:R1:W2:Y:S02]  /*9660*/  SYNCS.PHASECHK.TRANS64.TRYWAIT P0, [R0+URZ], R3 ;  /* 0x00000003000075a7 */ /* 0x0022a400080011ff */
[----:B--2---:R-:W-:Y:S05]  /*9670*/  @!P0 NANOSLEEP.SYNCS 0x989680 ;  /* 0x009896800000895d */ /* 0x004fea0003900000 */
[----:B------:R-:W2:Y:S02]  /*9680*/  @!P0 SYNCS.PHASECHK.TRANS64 P0, [R0+URZ], R3 ;  /* 0x00000003000085a7 */ /* 0x000ea400080010ff */
[----:B--2---:R-:W-:Y:S05]  /*9690*/  @!P0 BRA `(.L_x_165) ;  /* 0xfffffffc00f08947 */ /* 0x004fea000383ffff */
[----:B------:R-:W-:Y:S05]  /*96a0*/  BRA `(.L_x_166) ;  /* 0xffffff9800187947 */ /* 0x000fea000383ffff */
.L_x_55:
[----:B----4-:R-:W-:-:S07]  /*96b0*/  MOV R0, UR5 ;  /* 0x0000000500007c02 */ /* 0x010fce0008000f00 */
.L_x_167:
[----:B-1----:R1:W2:Y:S02]  /*96c0*/  SYNCS.PHASECHK.TRANS64.TRYWAIT P0, [R0+URZ], R3 ;  /* 0x00000003000075a7 */ /* 0x0022a400080011ff */
[----:B--2---:R-:W-:Y:S05]  /*96d0*/  @!P0 NANOSLEEP.SYNCS 0x989680 ;  /* 0x009896800000895d */ /* 0x004fea0003900000 */
[----:B------:R-:W2:Y:S02]  /*96e0*/  @!P0 SYNCS.PHASECHK.TRANS64 P0, [R0+URZ], R3 ;  /* 0x00000003000085a7 */ /* 0x000ea400080010ff */
[----:B--2---:R-:W-:Y:S05]  /*96f0*/  @!P0 BRA `(.L_x_167) ;  /* 0xfffffffc00f08947 */ /* 0x004fea000383ffff */
[----:B------:R-:W-:Y:S05]  /*9700*/  BRA `(.L_x_168) ;  /* 0xffffff9800247947 */ /* 0x000fea000383ffff */
.L_x_56:
[----:B----4-:R-:W-:-:S07]  /*9710*/  MOV R0, UR5 ;  /* 0x0000000500007c02 */ /* 0x010fce0008000f00 */
.L_x_169:
[----:B-1----:R1:W2:Y:S02]  /*9720*/  SYNCS.PHASECHK.TRANS64.TRYWAIT P0, [R0+URZ], R3 ;  /* 0x00000003000075a7 */ /* 0x0022a400080011ff */
[----:B--2---:R-:W-:Y:S05]  /*9730*/  @!P0 NANOSLEEP.SYNCS 0x989680 ;  /* 0x009896800000895d */ /* 0x004fea0003900000 */
[----:B------:R-:W2:Y:S02]  /*9740*/  @!P0 SYNCS.PHASECHK.TRANS64 P0, [R0+URZ], R3 ;  /* 0x00000003000085a7 */ /* 0x000ea400080010ff */
[----:B--2---:R-:W-:Y:S05]  /*9750*/  @!P0 BRA `(.L_x_169) ;  /* 0xfffffffc00f08947 */ /* 0x004fea000383ffff */
[----:B------:R-:W-:Y:S05]  /*9760*/  BRA `(.L_x_170) ;  /* 0xffffff9800307947 */ /* 0x000fea000383ffff */
.L_x_57:
[----:B----4-:R-:W-:-:S07]  /*9770*/  MOV R0, UR5 ;  /* 0x0000000500007c02 */ /* 0x010fce0008000f00 */
.L_x_171:
[----:B-1----:R1:W2:Y:S02]  /*9780*/  SYNCS.PHASECHK.TRANS64.TRYWAIT P0, [R0+URZ], R3 ;  /* 0x00000003000075a7 */ /* 0x0022a400080011ff */
[----:B--2---:R-:W-:Y:S05]  /*9790*/  @!P0 NANOSLEEP.SYNCS 0x989680 ;  /* 0x009896800000895d */ /* 0x004fea0003900000 */
[----:B------:R-:W2:Y:S02]  /*97a0*/  @!P0 SYNCS.PHASECHK.TRANS64 P0, [R0+URZ], R3 ;  /* 0x00000003000085a7 */ /* 0x000ea400080010ff */
[----:B--2---:R-:W-:Y:S05]  /*97b0*/  @!P0 BRA `(.L_x_171) ;  /* 0xfffffffc00f08947 */ /* 0x004fea000383ffff */
[----:B------:R-:W-:Y:S05]  /*97c0*/  BRA `(.L_x_172) ;  /* 0xffffff98003c7947 */ /* 0x000fea000383ffff */
.L_x_58:
[----:B----4-:R-:W-:-:S07]  /*97d0*/  MOV R0, UR5 ;  /* 0x0000000500007c02 */ /* 0x010fce0008000f00 */
.L_x_173:
[----:B-1----:R1:W2:Y:S02]  /*97e0*/  SYNCS.PHASECHK.TRANS64.TRYWAIT P0, [R0+URZ], R3 ;  /* 0x00000003000075a7 */ /* 0x0022a400080011ff */
[----:B--2---:R-:W-:Y:S05]  /*97f0*/  @!P0 NANOSLEEP.SYNCS 0x989680 ;  /* 0x009896800000895d */ /* 0x004fea0003900000 */
[----:B------:R-:W2:Y:S02]  /*9800*/  @!P0 SYNCS.PHASECHK.TRANS64 P0, [R0+URZ], R3 ;  /* 0x00000003000085a7 */ /* 0x000ea400080010ff */
[----:B--2---:R-:W-:Y:S05]  /*9810*/  @!P0 BRA `(.L_x_173) ;  /* 0xfffffffc00f08947 */ /* 0x004fea000383ffff */
[----:B------:R-:W-:Y:S05]  /*9820*/  BRA `(.L_x_174) ;  /* 0xffffff9800487947 */ /* 0x000fea000383ffff */
.L_x_59:
[----:B----4-:R-:W-:-:S07]  /*9830*/  MOV R0, UR5 ;  /* 0x0000000500007c02 */ /* 0x010fce0008000f00 */
.L_x_175:
[----:B-1----:R1:W2:Y:S02]  /*9840*/  SYNCS.PHASECHK.TRANS64.TRYWAIT P0, [R0+URZ], R3 ;  /* 0x00000003000075a7 */ /* 0x0022a400080011ff */
[----:B--2---:R-:W-:Y:S05]  /*9850*/  @!P0 NANOSLEEP.SYNCS 0x989680 ;  /* 0x009896800000895d */ /* 0x004fea0003900000 */
[----:B------:R-:W2:Y:S02]  /*9860*/  @!P0 SYNCS.PHASECHK.TRANS64 P0, [R0+URZ], R3 ;  /* 0x00000003000085a7 */ /* 0x000ea400080010ff */
[----:B--2---:R-:W-:Y:S05]  /*9870*/  @!P0 BRA `(.L_x_175) ;  /* 0xfffffffc00f08947 */ /* 0x004fea000383ffff */
[----:B------:R-:W-:Y:S05]  /*9880*/  BRA `(.L_x_176) ;  /* 0xffffff9800547947 */ /* 0x000fea000383ffff */
.L_x_62:
[----:B-1----:R1:W2:Y:S02]  /*9890*/  SYNCS.PHASECHK.TRANS64.TRYWAIT P0, [R0+URZ+0x210], R5 ;  /* 0x00021005000075a7 */ /* 0x0022a400080011ff */
[----:B--2---:R-:W-:Y:S05]  /*98a0*/  @!P0 NANOSLEEP.SYNCS 0x989680 ;  /* 0x009896800000895d */ /* 0x004fea0003900000 */
[----:B------:R-:W2:Y:S02]  /*98b0*/  @!P0 SYNCS.PHASECHK.TRANS64 P0, [R0+URZ+0x210], R5 ;  /* 0x00021005000085a7 */ /* 0x000ea400080010ff */
[----:B--2---:R-:W-:Y:S05]  /*98c0*/  @!P0 BRA `(.L_x_62) ;  /* 0xfffffffc00f08947 */ /* 0x004fea000383ffff */
[----:B------:R-:W-:Y:S05]  /*98d0*/  BRA `(.L_x_177) ;  /* 0xffffff9800b07947 */ /* 0x000fea000383ffff */
.L_x_63:
[----:B------:R-:W-:-:S07]  /*98e0*/  MOV R0, UR5 ;  /* 0x0000000500007c02 */ /* 0x000fce0008000f00 */
.L_x_178:
[----:B-1----:R1:W2:Y:S02]  /*98f0*/  SYNCS.PHASECHK.TRANS64.TRYWAIT P0, [R0+URZ+0x1c0], R5 ;  /* 0x0001c005000075a7 */ /* 0x0022a400080011ff */
[----:B--2---:R-:W-:Y:S05]  /*9900*/  @!P0 NANOSLEEP.SYNCS 0x989680 ;  /* 0x009896800000895d */ /* 0x004fea0003900000 */
[----:B------:R-:W2:Y:S02]  /*9910*/  @!P0 SYNCS.PHASECHK.TRANS64 P0, [R0+URZ+0x1c0], R5 ;  /* 0x0001c005000085a7 */ /* 0x000ea400080010ff */
[----:B--2---:R-:W-:Y:S05]  /*9920*/  @!P0 BRA `(.L_x_178) ;  /* 0xfffffffc00f08947 */ /* 0x004fea000383ffff */
[----:B------:R-:W-:Y:S05]  /*9930*/  BRA `(.L_x_179) ;  /* 0xffffff9800c07947 */ /* 0x000fea000383ffff */
.L_x_64:
[----:B-1----:R1:W2:Y:S02]  /*9940*/  SYNCS.PHASECHK.TRANS64.TRYWAIT P1, [R0+URZ+0x1b0], R5 ;  /* 0x0001b005000075a7 */ /* 0x0022a400080211ff */
[----:B--2---:R-:W-:Y:S05]  /*9950*/  @!P1 NANOSLEEP.SYNCS 0x989680 ;  /* 0x009896800000995d */ /* 0x004fea0003900000 */
[----:B------:R-:W2:Y:S02]  /*9960*/  @!P1 SYNCS.PHASECHK.TRANS64 P1, [R0+URZ+0x1b0], R5 ;  /* 0x0001b005000095a7 */ /* 0x000ea400080210ff */
[----:B--2---:R-:W-:Y:S05]  /*9970*/  @!P1 BRA `(.L_x_64) ;  /* 0xfffffffc00f09947 */ /* 0x004fea000383ffff */
[----:B------:R-:W-:Y:S05]  /*9980*/  BRA `(.L_x_180) ;  /* 0xffffff9800f07947 */ /* 0x000fea000383ffff */
.L_x_67:
[----:B------:R-:W-:-:S07]  /*9990*/  MOV R0, UR5 ;  /* 0x0000000500007c02 */ /* 0x000fce0008000f00 */
.L_x_181:
[----:B-1----:R1:W2:Y:S02]  /*99a0*/  SYNCS.PHASECHK.TRANS64.TRYWAIT P0, [R0+URZ+0x1c0], R3 ;  /* 0x0001c003000075a7 */ /* 0x0022a400080011ff */
[----:B--2---:R-:W-:Y:S05]  /*99b0*/  @!P0 NANOSLEEP.SYNCS 0x989680 ;  /* 0x009896800000895d */ /* 0x004fea0003900000 */
[----:B------:R-:W2:Y:S02]  /*99c0*/  @!P0 SYNCS.PHASECHK.TRANS64 P0, [R0+URZ+0x1c0], R3 ;  /* 0x0001c003000085a7 */ /* 0x000ea400080010ff */
[----:B--2---:R-:W-:Y:S05]  /*99d0*/  @!P0 BRA `(.L_x_181) ;  /* 0xfffffffc00f08947 */ /* 0x004fea000383ffff */
[----:B------:R-:W-:Y:S05]  /*99e0*/  BRA `(.L_x_66) ;  /* 0xffffff9c00447947 */ /* 0x000fea000383ffff */
.L_x_74:
[----:B-1----:R1:W2:Y:S02]  /*99f0*/  SYNCS.PHASECHK.TRANS64.TRYWAIT P1, [R0+URZ+0x1b0], R5 ;  /* 0x0001b005000075a7 */ /* 0x0022a400080211ff */
[----:B--2---:R-:W-:Y:S05]  /*9a00*/  @!P1 NANOSLEEP.SYNCS 0x989680 ;  /* 0x009896800000995d */ /* 0x004fea0003900000 */
[----:B------:R-:W2:Y:S02]  /*9a10*/  @!P1 SYNCS.PHASECHK.TRANS64 P1, [R0+URZ+0x1b0], R5 ;  /* 0x0001b005000095a7 */ /* 0x000ea400080210ff */
[----:B--2---:R-:W-:Y:S05]  /*9a20*/  @!P1 BRA `(.L_x_74) ;  /* 0xfffffffc00f09947 */ /* 0x004fea000383ffff */
[----:B------:R-:W-:Y:S05]  /*9a30*/  BRA `(.L_x_182) ;  /* 0xffffffa000987947 */ /* 0x000fea000383ffff */
.L_x_75:
[----:B------:R-:W-:-:S07]  /*9a40*/  MOV R3, UR9 ;  /* 0x0000000900037c02 */ /* 0x000fce0008000f00 */
.L_x_183:
[----:B-1----:R1:W2:Y:S02]  /*9a50*/  SYNCS.PHASECHK.TRANS64.TRYWAIT P0, [R3+URZ+0x1f0], R0 ;  /* 0x0001f000030075a7 */ /* 0x0022a400080011ff */
[----:B--2---:R-:W-:Y:S05]  /*9a60*/  @!P0 NANOSLEEP.SYNCS 0x989680 ;  /* 0x009896800000895d */ /* 0x004fea0003900000 */
[----:B------:R-:W2:Y:S02]  /*9a70*/  @!P0 SYNCS.PHASECHK.TRANS64 P0, [R3+URZ+0x1f0], R0 ;  /* 0x0001f000030085a7 */ /* 0x000ea400080010ff */
[----:B--2---:R-:W-:Y:S05]  /*9a80*/  @!P0 BRA `(.L_x_183) ;  /* 0xfffffffc00f08947 */ /* 0x004fea000383ffff */
[----:B------:R-:W-:Y:S05]  /*9a90*/  BRA `(.L_x_184) ;  /* 0xffffffa000cc7947 */ /* 0x000fea000383ffff */
.L_x_78:
[----:B------:R-:W-:Y:S07]  /*9aa0*/  MOV R0, UR7 ;  /* 0x0000000700007c02 */ /* 0x000fee0008000f00 */
.L_x_185:
[----:B-1----:R1:W2:Y:S02]  /*9ab0*/  SYNCS.PHASECHK.TRANS64.TRYWAIT P0, [R0+URZ], R3 ;  /* 0x00000003000075a7 */ /* 0x0022a400080011ff */
[----:B--2---:R-:W-:Y:S05]  /*9ac0*/  @!P0 NANOSLEEP.SYNCS 0x989680 ;  /* 0x009896800000895d */ /* 0x004fea0003900000 */
[----:B------:R-:W2:Y:S02]  /*9ad0*/  @!P0 SYNCS.PHASECHK.TRANS64 P0, [R0+URZ], R3 ;  /* 0x00000003000085a7 */ /* 0x000ea400080010ff */
[----:B--2---:R-:W-:Y:S05]  /*9ae0*/  @!P0 BRA `(.L_x_185) ;  /* 0xfffffffc00f08947 */ /* 0x004fea000383ffff */
[----:B------:R-:W-:Y:S05]  /*9af0*/  BRA `(.L_x_77) ;  /* 0xffffffa000ec7947 */ /* 0x000fea000383ffff */
.L_x_81:
[----:B------:R-:W-:-:S07]  /*9b00*/  MOV R0, UR5 ;  /* 0x0000000500007c02 */ /* 0x000fce0008000f00 */
.L_x_186:
[----:B--2---:R2:W3:Y:S02]  /*9b10*/  SYNCS.PHASECHK.TRANS64.TRYWAIT P0, [R0+URZ], R3 ;  /* 0x00000003000075a7 */ /* 0x0044e400080011ff */
[----:B---3--:R-:W-:Y:S05]  /*9b20*/  @!P0 NANOSLEEP.SYNCS 0x989680 ;  /* 0x009896800000895d */ /* 0x008fea0003900000 */
[----:B------:R-:W3:Y:S02]  /*9b30*/  @!P0 SYNCS.PHASECHK.TRANS64 P0, [R0+URZ], R3 ;  /* 0x00000003000085a7 */ /* 0x000ee400080010ff */
[----:B---3--:R-:W-:Y:S05]  /*9b40*/  @!P0 BRA `(.L_x_186) ;  /* 0xfffffffc00f08947 */ /* 0x008fea000383ffff */
[----:B------:R-:W-:Y:S05]  /*9b50*/  BRA `(.L_x_187) ;  /* 0xffffffa400907947 */ /* 0x000fea000383ffff */
.L_x_82:
[----:B------:R-:W-:-:S07]  /*9b60*/  MOV R0, UR5 ;  /* 0x0000000500007c02 */ /* 0x000fce0008000f00 */
.L_x_188:
[----:B--2---:R2:W3:Y:S02]  /*9b70*/  SYNCS.PHASECHK.TRANS64.TRYWAIT P0, [R0+URZ], R3 ;  /* 0x00000003000075a7 */ /* 0x0044e400080011ff */
[----:B---3--:R-:W-:Y:S05]  /*9b80*/  @!P0 NANOSLEEP.SYNCS 0x989680 ;  /* 0x009896800000895d */ /* 0x008fea0003900000 */
[----:B------:R-:W3:Y:S02]  /*9b90*/  @!P0 SYNCS.PHASECHK.TRANS64 P0, [R0+URZ], R3 ;  /* 0x00000003000085a7 */ /* 0x000ee400080010ff */
[----:B---3--:R-:W-:Y:S05]  /*9ba0*/  @!P0 BRA `(.L_x_188) ;  /* 0xfffffffc00f08947 */ /* 0x008fea000383ffff */
[----:B------:R-:W-:Y:S05]  /*9bb0*/  BRA `(.L_x_189) ;  /* 0xffffffa4009c7947 */ /* 0x000fea000383ffff */
.L_x_83:
[----:B------:R-:W-:-:S07]  /*9bc0*/  MOV R0, UR5 ;  /* 0x0000000500007c02 */ /* 0x000fce0008000f00 */
.L_x_190:
[----:B--2---:R2:W3:Y:S02]  /*9bd0*/  SYNCS.PHASECHK.TRANS64.TRYWAIT P0, [R0+URZ], R3 ;  /* 0x00000003000075a7 */ /* 0x0044e400080011ff */
[----:B---3--:R-:W-:Y:S05]  /*9be0*/  @!P0 NANOSLEEP.SYNCS 0x989680 ;  /* 0x009896800000895d */ /* 0x008fea0003900000 */
[----:B------:R-:W3:Y:S02]  /*9bf0*/  @!P0 SYNCS.PHASECHK.TRANS64 P0, [R0+URZ], R3 ;  /* 0x00000003000085a7 */ /* 0x000ee400080010ff */
[----:B---3--:R-:W-:Y:S05]  /*9c00*/  @!P0 BRA `(.L_x_190) ;  /* 0xfffffffc00f08947 */ /* 0x008fea000383ffff */
[----:B------:R-:W-:Y:S05]  /*9c10*/  BRA `(.L_x_191) ;  /* 0xffffffa400a87947 */ /* 0x000fea000383ffff */
.L_x_84:
[----:B------:R-:W-:-:S07]  /*9c20*/  MOV R0, UR7 ;  /* 0x0000000700007c02 */ /* 0x000fce0008000f00 */
.L_x_192:
[----:B--2---:R2:W3:Y:S02]  /*9c30*/  SYNCS.PHASECHK.TRANS64.TRYWAIT P0, [R0+URZ], R3 ;  /* 0x00000003000075a7 */ /* 0x0044e400080011ff */
[----:B---3--:R-:W-:Y:S05]  /*9c40*/  @!P0 NANOSLEEP.SYNCS 0x989680 ;  /* 0x009896800000895d */ /* 0x008fea0003900000 */
[----:B------:R-:W3:Y:S02]  /*9c50*/  @!P0 SYNCS.PHASECHK.TRANS64 P0, [R0+URZ], R3 ;  /* 0x00000003000085a7 */ /* 0x000ee400080010ff */
[----:B---3--:R-:W-:Y:S05]  /*9c60*/  @!P0 BRA `(.L_x_192) ;  /* 0xfffffffc00f08947 */ /* 0x008fea000383ffff */
[----:B------:R-:W-:Y:S05]  /*9c70*/  BRA `(.L_x_193) ;  /* 0xffffffa400b47947 */ /* 0x000fea000383ffff */
.L_x_89:
[----:B--2---:R2:W3:Y:S02]  /*9c80*/  SYNCS.PHASECHK.TRANS64.TRYWAIT P0, [R0+URZ+0x1b0], R3 ;  /* 0x0001b003000075a7 */ /* 0x0044e400080011ff */
[----:B---3--:R-:W-:Y:S05]  /*9c90*/  @!P0 NANOSLEEP.SYNCS 0x989680 ;  /* 0x009896800000895d */ /* 0x008fea0003900000 */
[----:B------:R-:W3:Y:S02]  /*9ca0*/  @!P0 SYNCS.PHASECHK.TRANS64 P0, [R0+URZ+0x1b0], R3 ;  /* 0x0001b003000085a7 */ /* 0x000ee400080010ff */
[----:B---3--:R-:W-:Y:S05]  /*9cb0*/  @!P0 BRA `(.L_x_89) ;  /* 0xfffffffc00f08947 */ /* 0x008fea000383ffff */
[----:B------:R-:W-:Y:S05]  /*9cc0*/  BRA `(.L_x_194) ;  /* 0xffffffa800b87947 */ /* 0x000fea000383ffff */
.L_x_92:
[----:B------:R-:W-:Y:S07]  /*9cd0*/  MOV R0, UR7 ;  /* 0x0000000700007c02 */ /* 0x000fee0008000f00 */
.L_x_195:
[----:B--2---:R2:W3:Y:S02]  /*9ce0*/  SYNCS.PHASECHK.TRANS64.TRYWAIT P0, [R0+URZ+0x1a8], R3 ;  /* 0x0001a803000075a7 */ /* 0x0044e400080011ff */
[----:B---3--:R-:W-:Y:S05]  /*9cf0*/  @!P0 NANOSLEEP.SYNCS 0x989680 ;  /* 0x009896800000895d */ /* 0x008fea0003900000 */
[----:B------:R-:W3:Y:S02]  /*9d00*/  @!P0 SYNCS.PHASECHK.TRANS64 P0, [R0+URZ+0x1a8], R3 ;  /* 0x0001a803000085a7 */ /* 0x000ee400080010ff */
[----:B---3--:R-:W-:Y:S05]  /*9d10*/  @!P0 BRA `(.L_x_195) ;  /* 0xfffffffc00f08947 */ /* 0x008fea000383ffff */
[----:B------:R-:W-:Y:S05]  /*9d20*/  BRA `(.L_x_91) ;  /* 0xffffffac00987947 */ /* 0x000fea000383ffff */
.L_x_95:
[----:B--2---:R-:W-:Y:S07]  /*9d30*/  MOV R3, UR7 ;  /* 0x0000000700037c02 */ /* 0x004fee0008000f00 */
.L_x_196:
[----:B-1----:R1:W2:Y:S02]  /*9d40*/  SYNCS.PHASECHK.TRANS64.TRYWAIT P0, [R3+URZ+0x190], R12 ;  /* 0x0001900c030075a7 */ /* 0x0022a400080011ff */
[----:B--2---:R-:W-:Y:S05]  /*9d50*/  @!P0 NANOSLEEP.SYNCS 0x989680 ;  /* 0x009896800000895d */ /* 0x004fea0003900000 */
[----:B------:R-:W2:Y:S02]  /*9d60*/  @!P0 SYNCS.PHASECHK.TRANS64 P0, [R3+URZ+0x190], R12 ;  /* 0x0001900c030085a7 */ /* 0x000ea400080010ff */
[----:B--2---:R-:W-:Y:S05]  /*9d70*/  @!P0 BRA `(.L_x_196) ;  /* 0xfffffffc00f08947 */ /* 0x004fea000383ffff */
[----:B------:R-:W-:Y:S05]  /*9d80*/  BRA `(.L_x_197) ;  /* 0xffffffb000107947 */ /* 0x000fea000383ffff */
.L_x_96:
[----:B------:R-:W-:Y:S07]  /*9d90*/  MOV R3, UR7 ;  /* 0x0000000700037c02 */ /* 0x000fee0008000f00 */
.L_x_198:
[----:B-1----:R1:W2:Y:S02]  /*9da0*/  SYNCS.PHASECHK.TRANS64.TRYWAIT P0, [R3+URZ+0x198], R12 ;  /* 0x0001980c030075a7 */ /* 0x0022a400080011ff */
[----:B--2---:R-:W-:Y:S05]  /*9db0*/  @!P0 NANOSLEEP.SYNCS 0x989680 ;  /* 0x009896800000895d */ /* 0x004fea0003900000 */
[----:B------:R-:W2:Y:S02]  /*9dc0*/  @!P0 SYNCS.PHASECHK.TRANS64 P0, [R3+URZ+0x198], R12 ;  /* 0x0001980c030085a7 */ /* 0x000ea400080010ff */
[----:B--2---:R-:W-:Y:S05]  /*9dd0*/  @!P0 BRA `(.L_x_198) ;  /* 0xfffffffc00f08947 */ /* 0x004fea000383ffff */
[----:B------:R-:W-:Y:S05]  /*9de0*/  BRA `(.L_x_199) ;  /* 0xffffffb000907947 */ /* 0x000fea000383ffff */
.L_x_98:
[----:B------:R-:W-:-:S07]  /*9df0*/  MOV R0, UR7 ;  /* 0x0000000700007c02 */ /* 0x000fce0008000f00 */
.L_x_200:
[----:B-1----:R1:W3:Y:S02]  /*9e00*/  SYNCS.PHASECHK.TRANS64.TRYWAIT P0, [R0+URZ+0x190], R3 ;  /* 0x00019003000075a7 */ /* 0x0022e400080011ff */
[----:B---3--:R-:W-:Y:S05]  /*9e10*/  @!P0 NANOSLEEP.SYNCS 0x989680 ;  /* 0x009896800000895d */ /* 0x008fea0003900000 */
[----:B------:R-:W3:Y:S02]  /*9e20*/  @!P0 SYNCS.PHASECHK.TRANS64 P0, [R0+URZ+0x190], R3 ;  /* 0x00019003000085a7 */ /* 0x000ee400080010ff */
[----:B---3--:R-:W-:Y:S05]  /*9e30*/  @!P0 BRA `(.L_x_200) ;  /* 0xfffffffc00f08947 */ /* 0x008fea000383ffff */
[----:B------:R-:W-:Y:S05]  /*9e40*/  BRA `(.L_x_201) ;  /* 0xffffffb400007947 */ /* 0x000fea000383ffff */
.L_x_100:
[----:B--2---:R2:W4:Y:S02]  /*9e50*/  SYNCS.PHASECHK.TRANS64.TRYWAIT P0, [R0+URZ+0x1b0], R3 ;  /* 0x0001b003000075a7 */ /* 0x00452400080011ff */
[----:B----4-:R-:W-:Y:S05]  /*9e60*/  @!P0 NANOSLEEP.SYNCS 0x989680 ;  /* 0x009896800000895d */ /* 0x010fea0003900000 */
[----:B------:R-:W4:Y:S02]  /*9e70*/  @!P0 SYNCS.PHASECHK.TRANS64 P0, [R0+URZ+0x1b0], R3 ;  /* 0x0001b003000085a7 */ /* 0x000f2400080010ff */
[----:B----4-:R-:W-:Y:S05]  /*9e80*/  @!P0 BRA `(.L_x_100) ;  /* 0xfffffffc00f08947 */ /* 0x010fea000383ffff */
[----:B------:R-:W-:Y:S05]  /*9e90*/  BRA `(.L_x_202) ;  /* 0xffffffb400c87947 */ /* 0x000fea000383ffff */
.L_x_111:
[----:B-1----:R1:W3:Y:S02]  /*9ea0*/  SYNCS.PHASECHK.TRANS64.TRYWAIT P1, [R3+URZ+0x180], R0 ;  /* 0x00018000030075a7 */ /* 0x0022e400080211ff */
[----:B---3--:R-:W-:Y:S05]  /*9eb0*/  @!P1 NANOSLEEP.SYNCS 0x989680 ;  /* 0x009896800000995d */ /* 0x008fea0003900000 */
[----:B------:R-:W3:Y:S02]  /*9ec0*/  @!P1 SYNCS.PHASECHK.TRANS64 P1, [R3+URZ+0x180], R0 ;  /* 0x00018000030095a7 */ /* 0x000ee400080210ff */
[----:B---3--:R-:W-:Y:S05]  /*9ed0*/  @!P1 BRA `(.L_x_111) ;  /* 0xfffffffc00f09947 */ /* 0x008fea000383ffff */
[----:B------:R-:W-:Y:S05]  /*9ee0*/  BRA `(.L_x_110) ;  /* 0xffffffc000ec7947 */ /* 0x000fea000383ffff */
.L_x_113:
[----:B-1----:R1:W4:Y:S02]  /*9ef0*/  SYNCS.PHASECHK.TRANS64.TRYWAIT P0, [R207+URZ+0x1d0], R2 ;  /* 0x0001d002cf0075a7 */ /* 0x00232400080011ff */
[----:B----4-:R-:W-:Y:S05]  /*9f00*/  @!P0 NANOSLEEP.SYNCS 0x989680 ;  /* 0x009896800000895d */ /* 0x010fea0003900000 */
[----:B------:R-:W4:Y:S02]  /*9f10*/  @!P0 SYNCS.PHASECHK.TRANS64 P0, [R207+URZ+0x1d0], R2 ;  /* 0x0001d002cf0085a7 */ /* 0x000f2400080010ff */
[----:B----4-:R-:W-:Y:S05]  /*9f20*/  @!P0 BRA `(.L_x_113) ;  /* 0xfffffffc00f08947 */ /* 0x010fea000383ffff */
[----:B------:R-:W-:Y:S05]  /*9f30*/  BRA `(.L_x_112) ;  /* 0xffffffc400487947 */ /* 0x000fea000383ffff */
.L_x_122:
[----:B--2---:R2:W3:Y:S02]  /*9f40*/  SYNCS.PHASECHK.TRANS64.TRYWAIT P0, [R210+URZ+0x180], R3 ;  /* 0x00018003d20075a7 */ /* 0x0044e400080011ff */
[----:B---3--:R-:W-:Y:S05]  /*9f50*/  @!P0 NANOSLEEP.SYNCS 0x989680 ;  /* 0x009896800000895d */ /* 0x008fea0003900000 */
[----:B------:R-:W3:Y:S02]  /*9f60*/  @!P0 SYNCS.PHASECHK.TRANS64 P0, [R210+URZ+0x180], R3 ;  /* 0x00018003d20085a7 */ /* 0x000ee400080010ff */
[----:B---3--:R-:W-:Y:S05]  /*9f70*/  @!P0 BRA `(.L_x_122) ;  /* 0xfffffffc00f08947 */ /* 0x008fea000383ffff */
[----:B------:R-:W-:Y:S05]  /*9f80*/  BRA `(.L_x_121) ;  /* 0xffffffd800547947 */ /* 0x000fea000383ffff */
        .weak           $__internal_0_$__cuda_sm10x_tcgen05_guardrail_trap_col_being_dealloced_not_returned_by_alloc
        .type           $__internal_0_$__cuda_sm10x_tcgen05_guardrail_trap_col_being_dealloced_not_returned_by_alloc,@function
        .size           $__internal_0_$__cuda_sm10x_tcgen05_guardrail_trap_col_being_dealloced_not_returned_by_alloc,($__internal_1_$__cuda_sm10x_tcgen05_guardrail_trap_phase_invalid_during_alloc - $__internal_0_$__cuda_sm10x_tcgen05_guardrail_trap_col_being_dealloced_not_returned_by_alloc)
$__internal_0_$__cuda_sm10x_tcgen05_guardrail_trap_col_being_dealloced_not_returned_by_alloc:
[----:B------:R-:W-:Y:S05]  /*9f90*/  BPT.TRAP 0x1 ;  /* 0x000000040000795c */ /* 0x000fea0000300000 */
[----:B------:R-:W-:-:S04]  /*9fa0*/  HFMA2 R3, -RZ, RZ, 0, 0 ;  /* 0x00000000ff037431 */ /* 0x000fc800000001ff */
[----:B------:R-:W-:Y:S05]  /*9fb0*/  RET.REL.NODEC R2 `(_ZN7cutlass13device_kernelINS_4gemm6kernel13GemmUniversalIN4cute5tupleIJiiiiEEENS1_10collective13CollectiveMmaINS1_35MainloopSm100TmaUmmaWarpSpecializedILi24ELi2ELi4ENS5_IJNS4_1CILi1EEESB_SB_EEEEENS5_IJNSA_ILi128EEESE_NSA_ILi32EEEEEENS_12float_e5m2_tENS5_IJlSB_lEEENS_12float_e4m3_tENS5_IJSB_llEEENS4_8TiledMMAINS4_8MMA_AtomIJNS4_10MMA_TraitsINS4_19SM100_MMA_F8F6F4_SSEJSH_SJ_fSE_SE_NS4_17integral_constantINS4_4UMMA5MajorELSR_0EEENSP_ISR_LSR_1EEENSP_INSQ_7ScaleInELSU_0EEESV_EEEEEENS4_6LayoutISC_NS5_IJNSA_ILi0EEESZ_SZ_EEEEENS5_IJNS4_10UnderscoreES12_S12_EEEEENS4_13SM90_TMA_LOADENS4_14ComposedLayoutINS4_7SwizzleILi1ELi4ELi3EEENS4_18smem_ptr_flag_bitsILi8EEENSY_INS5_IJNSA_ILi8EEESF_EEENS5_IJSF_SB_EEEEEEEvNS4_8identityES15_NS16_INS17_ILi3ELi4ELi3EEES1A_NSY_INS5_IJSE_S1B_EEENS5_IJSB_SE_EEEEEEEvS1G_EENS_8epilogue10collective18CollectiveEpilogueINS1N_23Sm100TmaWarpSpecializedILi2ELi2ELi64ELb0ELb0EEEJSG_NS5_IJNSY_ISE_SB_EENSY_INSA_ILi64EEESB_EEEEESH_SI_SH_SI_NS1N_6fusion15FusionCallbacksIS1R_NS1W_17LinearCombinationISH_fSH_fLNS_15FloatRoundStyleE2EEESG_S1V_JEEENS4_5SM1004TMEM4LOAD26SM100_TMEM_LOAD_32dp32b64xES15_NS16_INS17_ILi2ELi4ELi3EEES1A_NSY_INS5_IJS1B_S1T_EEENS5_IJS1T_SB_EEEEEEENS4_39AutoVectorizingCopyWithAssumedAlignmentILi128EEENS4_14SM90_TMA_STOREES2A_S2C_S2C_EEEvvEEEEvNT_6ParamsE) ;  /* 0xffffff6002107950 */ /* 0x000fea0003c3ffff */
        .weak           $__internal_1_$__cuda_sm10x_tcgen05_guardrail_trap_phase_invalid_during_alloc
        .type           $__internal_1_$__cuda_sm10x_tcgen05_guardrail_trap_phase_invalid_during_alloc,@function
        .size           $__internal_1_$__cuda_sm10x_tcgen05_guardrail_trap_phase_invalid_during_alloc,($__internal_2_$__cuda_sm10x_tcgen05_guardrail_trap_unallocated_columns_being_dealloced - $__internal_1_$__cuda_sm10x_tcgen05_guardrail_trap_phase_invalid_during_alloc)
$__internal_1_$__cuda_sm10x_tcgen05_guardrail_trap_phase_invalid_during_alloc:
[----:B------:R-:W-:Y:S05]  /*9fc0*/  BPT.TRAP 0x1 ;  /* 0x000000040000795c */ /* 0x000fea0000300000 */
[----:B------:R-:W-:-:S04]  /*9fd0*/  MOV R3, 0x0 ;  /* 0x0000000000037802 */ /* 0x000fc80000000f00 */
[----:B------:R-:W-:Y:S05]  /*9fe0*/  RET.REL.NODEC R2 `(_ZN7cutlass13device_kernelINS_4gemm6kernel13GemmUniversalIN4cute5tupleIJiiiiEEENS1_10collective13CollectiveMmaINS1_35MainloopSm100TmaUmmaWarpSpecializedILi24ELi2ELi4ENS5_IJNS4_1CILi1EEESB_SB_EEEEENS5_IJNSA_ILi128EEESE_NSA_ILi32EEEEEENS_12float_e5m2_tENS5_IJlSB_lEEENS_12float_e4m3_tENS5_IJSB_llEEENS4_8TiledMMAINS4_8MMA_AtomIJNS4_10MMA_TraitsINS4_19SM100_MMA_F8F6F4_SSEJSH_SJ_fSE_SE_NS4_17integral_constantINS4_4UMMA5MajorELSR_0EEENSP_ISR_LSR_1EEENSP_INSQ_7ScaleInELSU_0EEESV_EEEEEENS4_6LayoutISC_NS5_IJNSA_ILi0EEESZ_SZ_EEEEENS5_IJNS4_10UnderscoreES12_S12_EEEEENS4_13SM90_TMA_LOADENS4_14ComposedLayoutINS4_7SwizzleILi1ELi4ELi3EEENS4_18smem_ptr_flag_bitsILi8EEENSY_INS5_IJNSA_ILi8EEESF_EEENS5_IJSF_SB_EEEEEEEvNS4_8identityES15_NS16_INS17_ILi3ELi4ELi3EEES1A_NSY_INS5_IJSE_S1B_EEENS5_IJSB_SE_EEEEEEEvS1G_EENS_8epilogue10collective18CollectiveEpilogueINS1N_23Sm100TmaWarpSpecializedILi2ELi2ELi64ELb0ELb0EEEJSG_NS5_IJNSY_ISE_SB_EENSY_INSA_ILi64EEESB_EEEEESH_SI_SH_SI_NS1N_6fusion15FusionCallbacksIS1R_NS1W_17LinearCombinationISH_fSH_fLNS_15FloatRoundStyleE2EEESG_S1V_JEEENS4_5SM1004TMEM4LOAD26SM100_TMEM_LOAD_32dp32b64xES15_NS16_INS17_ILi2ELi4ELi3EEES1A_NSY_INS5_IJS1B_S1T_EEENS5_IJS1T_SB_EEEEEEENS4_39AutoVectorizingCopyWithAssumedAlignmentILi128EEENS4_14SM90_TMA_STOREES2A_S2C_S2C_EEEvvEEEEvNT_6ParamsE) ;  /* 0xffffff6002047950 */ /* 0x000fea0003c3ffff */
        .weak           $__internal_2_$__cuda_sm10x_tcgen05_guardrail_trap_unallocated_columns_being_dealloced
        .type           $__internal_2_$__cuda_sm10x_tcgen05_guardrail_trap_unallocated_columns_being_dealloced,@function
        .size           $__internal_2_$__cuda_sm10x_tcgen05_guardrail_trap_unallocated_columns_being_dealloced,(.L_x_204 - $__internal_2_$__cuda_sm10x_tcgen05_guardrail_trap_unallocated_columns_being_dealloced)
$__internal_2_$__cuda_sm10x_tcgen05_guardrail_trap_unallocated_columns_being_dealloced:
[----:B------:R-:W-:Y:S05]  /*9ff0*/  BPT.TRAP 0x1 ;  /* 0x000000040000795c */ /* 0x000fea0000300000 */
[----:B------:R-:W-:-:S04]  /*a000*/  HFMA2 R3, -RZ, RZ, 0, 0 ;  /* 0x00000000ff037431 */ /* 0x000fc800000001ff */
[----:B------:R-:W-:Y:S05]  /*a010*/  RET.REL.NODEC R2 `(_ZN7cutlass13device_kernelINS_4gemm6kernel13GemmUniversalIN4cute5tupleIJiiiiEEENS1_10collective13CollectiveMmaINS1_35MainloopSm100TmaUmmaWarpSpecializedILi24ELi2ELi4ENS5_IJNS4_1CILi1EEESB_SB_EEEEENS5_IJNSA_ILi128EEESE_NSA_ILi32EEEEEENS_12float_e5m2_tENS5_IJlSB_lEEENS_12float_e4m3_tENS5_IJSB_llEEENS4_8TiledMMAINS4_8MMA_AtomIJNS4_10MMA_TraitsINS4_19SM100_MMA_F8F6F4_SSEJSH_SJ_fSE_SE_NS4_17integral_constantINS4_4UMMA5MajorELSR_0EEENSP_ISR_LSR_1EEENSP_INSQ_7ScaleInELSU_0EEESV_EEEEEENS4_6LayoutISC_NS5_IJNSA_ILi0EEESZ_SZ_EEEEENS5_IJNS4_10UnderscoreES12_S12_EEEEENS4_13SM90_TMA_LOADENS4_14ComposedLayoutINS4_7SwizzleILi1ELi4ELi3EEENS4_18smem_ptr_flag_bitsILi8EEENSY_INS5_IJNSA_ILi8EEESF_EEENS5_IJSF_SB_EEEEEEEvNS4_8identityES15_NS16_INS17_ILi3ELi4ELi3EEES1A_NSY_INS5_IJSE_S1B_EEENS5_IJSB_SE_EEEEEEEvS1G_EENS_8epilogue10collective18CollectiveEpilogueINS1N_23Sm100TmaWarpSpecializedILi2ELi2ELi64ELb0ELb0EEEJSG_NS5_IJNSY_ISE_SB_EENSY_INSA_ILi64EEESB_EEEEESH_SI_SH_SI_NS1N_6fusion15FusionCallbacksIS1R_NS1W_17LinearCombinationISH_fSH_fLNS_15FloatRoundStyleE2EEESG_S1V_JEEENS4_5SM1004TMEM4LOAD26SM100_TMEM_LOAD_32dp32b64xES15_NS16_INS17_ILi2ELi4ELi3EEES1A_NSY_INS5_IJS1B_S1T_EEENS5_IJS1T_SB_EEEEEEENS4_39AutoVectorizingCopyWithAssumedAlignmentILi128EEENS4_14SM90_TMA_STOREES2A_S2C_S2C_EEEvvEEEEvNT_6ParamsE) ;  /* 0xffffff5c02f87950 */ /* 0x000fea0003c3ffff */
.L_x_203:
[----:B------:R-:W-:-:S00]  /*a020*/  BRA `(.L_x_203) ;  /* 0xfffffffc00fc7947 */ /* 0x000fc0000383ffff */
[----:B------:R-:W-:-:S00]  /*a030*/  NOP ;  /* 0x0000000000007918 */ /* 0x000fc00000000000 */
        /* <DEDUP_REMOVED lines=12> */
.L_x_204:


//--------------------- .nv.global.init           --------------------------
	.section	.nv.global.init,"aw",@progbits
.nv.global.init:
	.type		$str$27,@object
	.size		$str$27,($str$28 - $str$27)
$str$27:
        /*0000*/ 	.byte	0x28, 0x61, 0x64, 0x64, 0x72, 0x65, 0x73, 0x73, 0x20, 0x26, 0x20, 0x6d, 0x61, 0x73, 0x6b, 0x29
        /*0010*/ 	.byte	0x20, 0x3d, 0x3d, 0x20, 0x30, 0x00
	.type		$str$28,@object
	.size		$str$28,($str$26 - $str$28)
$str$28:
        /*0016*/ 	.byte	0x2f, 0x74, 0x6d, 0x70, 0x2f, 0x63, 0x75, 0x74, 0x6c, 0x61, 0x73, 0x73, 0x5f, 0x73, 0x77, 0x65
        /*0026*/ 	.byte	0x65, 0x70, 0x5f, 0x73, 0x72, 0x63, 0x2f, 0x69, 0x6e, 0x63, 0x6c, 0x75, 0x64, 0x65, 0x2f, 0x63
        /*0036*/ 	.byte	0x75, 0x74, 0x65, 0x2f, 0x70, 0x6f, 0x69, 0x6e, 0x74, 0x65, 0x72, 0x5f, 0x66, 0x6c, 0x61, 0x67
        /*0046*/ 	.byte	0x67, 0x65, 0x64, 0x2e, 0x68, 0x70, 0x70, 0x00
	.type		$str$26,@object
	.size		$str$26,($str$25 - $str$26)
$str$26:
        /*004e*/ 	.byte	0x2f, 0x74, 0x6d, 0x70, 0x2f, 0x63, 0x75, 0x74, 0x6c, 0x61, 0x73, 0x73, 0x5f, 0x73, 0x77, 0x65
        /*005e*/ 	.byte	0x65, 0x70, 0x5f, 0x73, 0x72, 0x63, 0x2f, 0x69, 0x6e, 0x63, 0x6c, 0x75, 0x64, 0x65, 0x2f, 0x63
        /*006e*/ 	.byte	0x75, 0x74, 0x65, 0x2f, 0x61, 0x74, 0x6f, 0x6d, 0x2f, 0x63, 0x6f, 0x70, 0x79, 0x5f, 0x74, 0x72
        /*007e*/ 	.byte	0x61, 0x69, 0x74, 0x73, 0x5f, 0x73, 0x6d, 0x31, 0x30, 0x30, 0x2e, 0x68, 0x70, 0x70, 0x00
	.type		$str$25,@object
	.size		$str$25,(__unnamed_1 - $str$25)
$str$25:
        /*008d*/ 	.byte	0x28, 0x28, 0x75, 0x69, 0x6e, 0x74, 0x33, 0x32, 0x5f, 0x74, 0x28, 0x74, 0x68, 0x72, 0x65, 0x61
        /*009d*/ 	.byte	0x64, 0x49, 0x64, 0x78, 0x2e, 0x78, 0x29, 0x20, 0x2f, 0x20, 0x33, 0x32, 0x29, 0x20, 0x25, 0x20
        /*00ad*/ 	.byte	0x34, 0x29, 0x20, 0x3d, 0x3d, 0x20, 0x28, 0x28, 0x28, 0x74, 0x6d, 0x65, 0x6d, 0x5f, 0x61, 0x64
        /*00bd*/ 	.byte	0x64, 0x72, 0x20, 0x3e, 0x3e, 0x20, 0x31, 0x36, 0x29, 0x20, 0x2f, 0x20, 0x33, 0x32, 0x29, 0x20
        /*00cd*/ 	.byte	0x25, 0x20, 0x34, 0x29, 0x00
	.type		__unnamed_1,@object
	.size		__unnamed_1,(__unnamed_2 - __unnamed_1)
__unnamed_1:
        /*00d2*/ 	.byte	0x61, 0x75, 0x74, 0x6f, 0x20, 0x63, 0x75, 0x74, 0x65, 0x3a, 0x3a, 0x61, 0x73, 0x5f, 0x70, 0x6f
        /* <DEDUP_REMOVED lines=24> */
        /*0262*/ 	.byte	0x43, 0x3c, 0x38, 0x31, 0x39, 0x32, 0x3e, 0x3e, 0x3e, 0x3e, 0x5d, 0x00
	.type		__unnamed_2,@object
	.size		__unnamed_2,(.L_2 - __unnamed_2)
__unnamed_2:
        /* <DEDUP_REMOVED lines=42> */
        /*050e*/ 	.byte	0x3e, 0x3e, 0x3e, 0x3e, 0x5d, 0x00
.L_2:


//--------------------- .nv.shared._ZN7cutlass13device_kernelINS_4gemm6kernel13GemmUniversalIN4cute5tupleIJiiiiEEENS1_10collective13CollectiveMmaINS1_35MainloopSm100TmaUmmaWarpSpecializedILi24ELi2ELi4ENS5_IJNS4_1CILi1EEESB_SB_EEEEENS5_IJNSA_ILi128EEESE_NSA_ILi32EEEEEENS_12float_e5m2_tENS5_IJlSB_lEEENS_12float_e4m3_tENS5_IJSB_llEEENS4_8TiledMMAINS4_8MMA_AtomIJNS4_10MMA_TraitsINS4_19SM100_MMA_F8F6F4_SSEJSH_SJ_fSE_SE_NS4_17integral_constantINS4_4UMMA5MajorELSR_0EEENSP_ISR_LSR_1EEENSP_INSQ_7ScaleInELSU_0EEESV_EEEEEENS4_6LayoutISC_NS5_IJNSA_ILi0EEESZ_SZ_EEEEENS5_IJNS4_10UnderscoreES12_S12_EEEEENS4_13SM90_TMA_LOADENS4_14ComposedLayoutINS4_7SwizzleILi1ELi4ELi3EEENS4_18smem_ptr_flag_bitsILi8EEENSY_INS5_IJNSA_ILi8EEESF_EEENS5_IJSF_SB_EEEEEEEvNS4_8identityES15_NS16_INS17_ILi3ELi4ELi3EEES1A_NSY_INS5_IJSE_S1B_EEENS5_IJSB_SE_EEEEEEEvS1G_EENS_8epilogue10collective18CollectiveEpilogueINS1N_23Sm100TmaWarpSpecializedILi2ELi2ELi64ELb0ELb0EEEJSG_NS5_IJNSY_ISE_SB_EENSY_INSA_ILi64EEESB_EEEEESH_SI_SH_SI_NS1N_6fusion15FusionCallbacksIS1R_NS1W_17LinearCombinationISH_fSH_fLNS_15FloatRoundStyleE2EEESG_S1V_JEEENS4_5SM1004TMEM4LOAD26SM100_TMEM_LOAD_32dp32b64xES15_NS16_INS17_ILi2ELi4ELi3EEES1A_NSY_INS5_IJS1B_S1T_EEENS5_IJS1T_SB_EEEEEEENS4_39AutoVectorizingCopyWithAssumedAlignmentILi128EEENS4_14SM90_TMA_STOREES2A_S2C_S2C_EEEvvEEEEvNT_6ParamsE --------------------------
	.section	.nv.shared._ZN7cutlass13device_kernelINS_4gemm6kernel13GemmUniversalIN4cute5tupleIJiiiiEEENS1_10collective13CollectiveMmaINS1_35MainloopSm100TmaUmmaWarpSpecializedILi24ELi2ELi4ENS5_IJNS4_1CILi1EEESB_SB_EEEEENS5_IJNSA_ILi128EEESE_NSA_ILi32EEEEEENS_12float_e5m2_tENS5_IJlSB_lEEENS_12float_e4m3_tENS5_IJSB_llEEENS4_8TiledMMAINS4_8MMA_AtomIJNS4_10MMA_TraitsINS4_19SM100_MMA_F8F6F4_SSEJSH_SJ_fSE_SE_NS4_17integral_constantINS4_4UMMA5MajorELSR_0EEENSP_ISR_LSR_1EEENSP_INSQ_7ScaleInELSU_0EEESV_EEEEEENS4_6LayoutISC_NS5_IJNSA_ILi0EEESZ_SZ_EEEEENS5_IJNS4_10UnderscoreES12_S12_EEEEENS4_13SM90_TMA_LOADENS4_14ComposedLayoutINS4_7SwizzleILi1ELi4ELi3EEENS4_18smem_ptr_flag_bitsILi8EEENSY_INS5_IJNSA_ILi8EEESF_EEENS5_IJSF_SB_EEEEEEEvNS4_8identityES15_NS16_INS17_ILi3ELi4ELi3EEES1A_NSY_INS5_IJSE_S1B_EEENS5_IJSB_SE_EEEEEEEvS1G_EENS_8epilogue10collective18CollectiveEpilogueINS1N_23Sm100TmaWarpSpecializedILi2ELi2ELi64ELb0ELb0EEEJSG_NS5_IJNSY_ISE_SB_EENSY_INSA_ILi64EEESB_EEEEESH_SI_SH_SI_NS1N_6fusion15FusionCallbacksIS1R_NS1W_17LinearCombinationISH_fSH_fLNS_15FloatRoundStyleE2EEESG_S1V_JEEENS4_5SM1004TMEM4LOAD26SM100_TMEM_LOAD_32dp32b64xES15_NS16_INS17_ILi2ELi4ELi3EEES1A_NSY_INS5_IJS1B_S1T_EEENS5_IJS1T_SB_EEEEEEENS4_39AutoVectorizingCopyWithAssumedAlignmentILi128EEENS4_14SM90_TMA_STOREES2A_S2C_S2C_EEEvvEEEEvNT_6ParamsE,"aw",@nobits
	.sectionflags	@""
	.align	16
	.zero		1024


//--------------------- .nv.shared.reserved.0     --------------------------
	.section	.nv.shared.reserved.0,"aw",@nobits
	.weak		__nv_reservedSMEM_offset_0_alias
	.size		__nv_reservedSMEM_offset_0_alias, 0, 64
	.other		__nv_reservedSMEM_offset_0_alias,@"STO_CUDA_RESERVED_SHARED STV_DEFAULT"
__nv_reservedSMEM_offset_0_alias:
	.zero		0
.nv.shared.reserved.0:
	.zero		64
	.weak		__nv_reservedSMEM_tcgen05_partition
	.type		__nv_reservedSMEM_tcgen05_partition,@object
	.size		__nv_reservedSMEM_tcgen05_partition,(.L_0 - __nv_reservedSMEM_tcgen05_partition)
__nv_reservedSMEM_tcgen05_partition:
	.zero		32
.L_0:


//--------------------- .nv.global                --------------------------
	.section	.nv.global,"aw",@nobits
.nv.global:
	.type		_ZN40_INTERNAL_f8d55412_4_k_cu_5f5f79ca_184974cute1_E,@object
	.size		_ZN40_INTERNAL_f8d55412_4_k_cu_5f5f79ca_184974cute1_E,(_ZN40_INTERNAL_f8d55412_4_k_cu_5f5f79ca_184974cuda3std3__45__cpo6cbeginE - _ZN40_INTERNAL_f8d55412_4_k_cu_5f5f79ca_184974cute1_E)
_ZN40_INTERNAL_f8d55412_4_k_cu_5f5f79ca_184974cute1_E:
	.zero		1
	.type		_ZN40_INTERNAL_f8d55412_4_k_cu_5f5f79ca_184974cuda3std3__45__cpo6cbeginE,@object
	.size		_ZN40_INTERNAL_f8d55412_4_k_cu_5f5f79ca_184974cuda3std3__45__cpo6cbeginE,(_ZN40_INTERNAL_f8d55412_4_k_cu_5f5f79ca_184974cuda3std3__48in_placeE - _ZN40_INTERNAL_f8d55412_4_k_cu_5f5f79ca_184974cuda3std3__45__cpo6cbeginE)
_ZN40_INTERNAL_f8d55412_4_k_cu_5f5f79ca_184974cuda3std3__45__cpo6cbeginE:
	.zero		1
	.type		_ZN40_INTERNAL_f8d55412_4_k_cu_5f5f79ca_184974cuda3std3__48in_placeE,@object
	.size		_ZN40_INTERNAL_f8d55412_4_k_cu_5f5f79ca_184974cuda3std3__48in_placeE,(_ZN40_INTERNAL_f8d55412_4_k_cu_5f5f79ca_184974cuda3std6ranges3__45__cpo9iter_moveE - _ZN40_INTERNAL_f8d55412_4_k_cu_5f5f79ca_184974cuda3std3__48in_placeE)
_ZN40_INTERNAL_f8d55412_4_k_cu_5f5f79ca_184974cuda3std3__48in_placeE:
	.zero		1
	.type		_ZN40_INTERNAL_f8d55412_4_k_cu_5f5f79ca_184974cuda3std6ranges3__45__cpo9iter_moveE,@object
	.size		_ZN40_INTERNAL_f8d55412_4_k_cu_5f5f79ca_184974cuda3std6ranges3__45__cpo9iter_moveE,(_ZN40_INTERNAL_f8d55412_4_k_cu_5f5f79ca_184974cuda3std3__45__cpo5beginE - _ZN40_INTERNAL_f8d55412_4_k_cu_5f5f79ca_184974cuda3std6ranges3__45__cpo9iter_moveE)
_ZN40_INTERNAL_f8d55412_4_k_cu_5f5f79ca_184974cuda3std6ranges3__45__cpo9iter_moveE:
	.zero		1
	.type		_ZN40_INTERNAL_f8d55412_4_k_cu_5f5f79ca_184974cuda3std3__45__cpo5beginE,@object
	.size		_ZN40_INTERNAL_f8d55412_4_k_cu_5f5f79ca_184974cuda3std3__45__cpo5beginE,(_ZN40_INTERNAL_f8d55412_4_k_cu_5f5f79ca_184974cuda3std3__442_GLOBAL__N__f8d55412_4_k_cu_5f5f79ca_184976ignoreE - _ZN40_INTERNAL_f8d55412_4_k_cu_5f5f79ca_184974cuda3std3__45__cpo5beginE)
_ZN40_INTERNAL_f8d55412_4_k_cu_5f5f79ca_184974cuda3std3__45__cpo5beginE:
	.zero		1
	.type		_ZN40_INTERNAL_f8d55412_4_k_cu_5f5f79ca_184974cuda3std3__442_GLOBAL__N__f8d55412_4_k_cu_5f5f79ca_184976ignoreE,@object
	.size		_ZN40_INTERNAL_f8d55412_4_k_cu_5f5f79ca_184974cuda3std3__442_GLOBAL__N__f8d55412_4_k_cu_5f5f79ca_184976ignoreE,(_ZN40_INTERNAL_f8d55412_4_k_cu_5f5f79ca_184974cute7productE - _ZN40_INTERNAL_f8d55412_4_k_cu_5f5f79ca_184974cuda3std3__442_GLOBAL__N__f8d55412_4_k_cu_5f5f79ca_184976ignoreE)
_ZN40_INTERNAL_f8d55412_4_k_cu_5f5f79ca_184974cuda3std3__442_GLOBAL__N__f8d55412_4_k_cu_5f5f79ca_184976ignoreE:
	.zero		1
	.type		_ZN40_INTERNAL_f8d55412_4_k_cu_5f5f79ca_184974cute7productE,@object
	.size		_ZN40_INTERNAL_f8d55412_4_k_cu_5f5f79ca_184974cute7productE,(_ZN40_INTERNAL_f8d55412_4_k_cu_5f5f79ca_184974cuda3std3__45__cpo3endE - _ZN40_INTERNAL_f8d55412_4_k_cu_5f5f79ca_184974cute7productE)
_ZN40_INTERNAL_f8d55412_4_k_cu_5f5f79ca_184974cute7productE:
	.zero		1
	.type		_ZN40_INTERNAL_f8d55412_4_k_cu_5f5f79ca_184974cuda3std3__45__cpo3endE,@object
	.size		_ZN40_INTERNAL_f8d55412_4_k_cu_5f5f79ca_184974cuda3std3__45__cpo3endE,(_ZN40_INTERNAL_f8d55412_4_k_cu_5f5f79ca_184974cuda3std3__419piecewise_constructE - _ZN40_INTERNAL_f8d55412_4_k_cu_5f5f79ca_184974cuda3std3__45__cpo3endE)
_ZN40_INTERNAL_f8d55412_4_k_cu_5f5f79ca_184974cuda3std3__45__cpo3endE:
	.zero		1
	.type		_ZN40_INTERNAL_f8d55412_4_k_cu_5f5f79ca_184974cuda3std3__419piecewise_constructE,@object
	.size		_ZN40_INTERNAL_f8d55412_4_k_cu_5f5f79ca_184974cuda3std3__419piecewise_constructE,(_ZN40_INTERNAL_f8d55412_4_k_cu_5f5f79ca_184974cuda3std3__45__cpo4cendE - _ZN40_INTERNAL_f8d55412_4_k_cu_5f5f79ca_184974cuda3std3__419piecewise_constructE)
_ZN40_INTERNAL_f8d55412_4_k_cu_5f5f79ca_184974cuda3std3__419piecewise_constructE:
	.zero		1
	.type		_ZN40_INTERNAL_f8d55412_4_k_cu_5f5f79ca_184974cuda3std3__45__cpo4cendE,@object
	.size		_ZN40_INTERNAL_f8d55412_4_k_cu_5f5f79ca_184974cuda3std3__45__cpo4cendE,(_ZN40_INTERNAL_f8d55412_4_k_cu_5f5f79ca_184974cuda3std6ranges3__45__cpo4swapE - _ZN40_INTERNAL_f8d55412_4_k_cu_5f5f79ca_184974cuda3std3__45__cpo4cendE)
_ZN40_INTERNAL_f8d55412_4_k_cu_5f5f79ca_184974cuda3std3__45__cpo4cendE:
	.zero		1
	.type		_ZN40_INTERNAL_f8d55412_4_k_cu_5f5f79ca_184974cuda3std6ranges3__45__cpo4swapE,@object
	.size		_ZN40_INTERNAL_f8d55412_4_k_cu_5f5f79ca_184974cuda3std6ranges3__45__cpo4swapE,(.L_10 - _ZN40_INTERNAL_f8d55412_4_k_cu_5f5f79ca_184974cuda3std6ranges3__45__cpo4swapE)
_ZN40_INTERNAL_f8d55412_4_k_cu_5f5f79ca_184974cuda3std6ranges3__45__cpo4swapE:
	.zero		1
.L_10:


//--------------------- .nv.constant0._ZN7cutlass13device_kernelINS_4gemm6kernel13GemmUniversalIN4cute5tupleIJiiiiEEENS1_10collective13CollectiveMmaINS1_35MainloopSm100TmaUmmaWarpSpecializedILi24ELi2ELi4ENS5_IJNS4_1CILi1EEESB_SB_EEEEENS5_IJNSA_ILi128EEESE_NSA_ILi32EEEEEENS_12float_e5m2_tENS5_IJlSB_lEEENS_12float_e4m3_tENS5_IJSB_llEEENS4_8TiledMMAINS4_8MMA_AtomIJNS4_10MMA_TraitsINS4_19SM100_MMA_F8F6F4_SSEJSH_SJ_fSE_SE_NS4_17integral_constantINS4_4UMMA5MajorELSR_0EEENSP_ISR_LSR_1EEENSP_INSQ_7ScaleInELSU_0EEESV_EEEEEENS4_6LayoutISC_NS5_IJNSA_ILi0EEESZ_SZ_EEEEENS5_IJNS4_10UnderscoreES12_S12_EEEEENS4_13SM90_TMA_LOADENS4_14ComposedLayoutINS4_7SwizzleILi1ELi4ELi3EEENS4_18smem_ptr_flag_bitsILi8EEENSY_INS5_IJNSA_ILi8EEESF_EEENS5_IJSF_SB_EEEEEEEvNS4_8identityES15_NS16_INS17_ILi3ELi4ELi3EEES1A_NSY_INS5_IJSE_S1B_EEENS5_IJSB_SE_EEEEEEEvS1G_EENS_8epilogue10collective18CollectiveEpilogueINS1N_23Sm100TmaWarpSpecializedILi2ELi2ELi64ELb0ELb0EEEJSG_NS5_IJNSY_ISE_SB_EENSY_INSA_ILi64EEESB_EEEEESH_SI_SH_SI_NS1N_6fusion15FusionCallbacksIS1R_NS1W_17LinearCombinationISH_fSH_fLNS_15FloatRoundStyleE2EEESG_S1V_JEEENS4_5SM1004TMEM4LOAD26SM100_TMEM_LOAD_32dp32b64xES15_NS16_INS17_ILi2ELi4ELi3EEES1A_NSY_INS5_IJS1B_S1T_EEENS5_IJS1T_SB_EEEEEEENS4_39AutoVectorizingCopyWithAssumedAlignmentILi128EEENS4_14SM90_TMA_STOREES2A_S2C_S2C_EEEvvEEEEvNT_6ParamsE --------------------------
	.section	.nv.constant0._ZN7cutlass13device_kernelINS_4gemm6kernel13GemmUniversalIN4cute5tupleIJiiiiEEENS1_10collective13CollectiveMmaINS1_35MainloopSm100TmaUmmaWarpSpecializedILi24ELi2ELi4ENS5_IJNS4_1CILi1EEESB_SB_EEEEENS5_IJNSA_ILi128EEESE_NSA_ILi32EEEEEENS_12float_e5m2_tENS5_IJlSB_lEEENS_12float_e4m3_tENS5_IJSB_llEEENS4_8TiledMMAINS4_8MMA_AtomIJNS4_10MMA_TraitsINS4_19SM100_MMA_F8F6F4_SSEJSH_SJ_fSE_SE_NS4_17integral_constantINS4_4UMMA5MajorELSR_0EEENSP_ISR_LSR_1EEENSP_INSQ_7ScaleInELSU_0EEESV_EEEEEENS4_6LayoutISC_NS5_IJNSA_ILi0EEESZ_SZ_EEEEENS5_IJNS4_10UnderscoreES12_S12_EEEEENS4_13SM90_TMA_LOADENS4_14ComposedLayoutINS4_7SwizzleILi1ELi4ELi3EEENS4_18smem_ptr_flag_bitsILi8EEENSY_INS5_IJNSA_ILi8EEESF_EEENS5_IJSF_SB_EEEEEEEvNS4_8identityES15_NS16_INS17_ILi3ELi4ELi3EEES1A_NSY_INS5_IJSE_S1B_EEENS5_IJSB_SE_EEEEEEEvS1G_EENS_8epilogue10collective18CollectiveEpilogueINS1N_23Sm100TmaWarpSpecializedILi2ELi2ELi64ELb0ELb0EEEJSG_NS5_IJNSY_ISE_SB_EENSY_INSA_ILi64EEESB_EEEEESH_SI_SH_SI_NS1N_6fusion15FusionCallbacksIS1R_NS1W_17LinearCombinationISH_fSH_fLNS_15FloatRoundStyleE2EEESG_S1V_JEEENS4_5SM1004TMEM4LOAD26SM100_TMEM_LOAD_32dp32b64xES15_NS16_INS17_ILi2ELi4ELi3EEES1A_NSY_INS5_IJS1B_S1T_EEENS5_IJS1T_SB_EEEEEEENS4_39AutoVectorizingCopyWithAssumedAlignmentILi128EEENS4_14SM90_TMA_STOREES2A_S2C_S2C_EEEvvEEEEvNT_6ParamsE,"a",@progbits
	.sectionflags	@""
	.align	4
.nv.constant0._ZN7cutlass13device_kernelINS_4gemm6kernel13GemmUniversalIN4cute5tupleIJiiiiEEENS1_10collective13CollectiveMmaINS1_35MainloopSm100TmaUmmaWarpSpecializedILi24ELi2ELi4ENS5_IJNS4_1CILi1EEESB_SB_EEEEENS5_IJNSA_ILi128EEESE_NSA_ILi32EEEEEENS_12float_e5m2_tENS5_IJlSB_lEEENS_12float_e4m3_tENS5_IJSB_llEEENS4_8TiledMMAINS4_8MMA_AtomIJNS4_10MMA_TraitsINS4_19SM100_MMA_F8F6F4_SSEJSH_SJ_fSE_SE_NS4_17integral_constantINS4_4UMMA5MajorELSR_0EEENSP_ISR_LSR_1EEENSP_INSQ_7ScaleInELSU_0EEESV_EEEEEENS4_6LayoutISC_NS5_IJNSA_ILi0EEESZ_SZ_EEEEENS5_IJNS4_10UnderscoreES12_S12_EEEEENS4_13SM90_TMA_LOADENS4_14ComposedLayoutINS4_7SwizzleILi1ELi4ELi3EEENS4_18smem_ptr_flag_bitsILi8EEENSY_INS5_IJNSA_ILi8EEESF_EEENS5_IJSF_SB_EEEEEEEvNS4_8identityES15_NS16_INS17_ILi3ELi4ELi3EEES1A_NSY_INS5_IJSE_S1B_EEENS5_IJSB_SE_EEEEEEEvS1G_EENS_8epilogue10collective18CollectiveEpilogueINS1N_23Sm100TmaWarpSpecializedILi2ELi2ELi64ELb0ELb0EEEJSG_NS5_IJNSY_ISE_SB_EENSY_INSA_ILi64EEESB_EEEEESH_SI_SH_SI_NS1N_6fusion15FusionCallbacksIS1R_NS1W_17LinearCombinationISH_fSH_fLNS_15FloatRoundStyleE2EEESG_S1V_JEEENS4_5SM1004TMEM4LOAD26SM100_TMEM_LOAD_32dp32b64xES15_NS16_INS17_ILi2ELi4ELi3EEES1A_NSY_INS5_IJS1B_S1T_EEENS5_IJS1T_SB_EEEEEEENS4_39AutoVectorizingCopyWithAssumedAlignmentILi128EEENS4_14SM90_TMA_STOREES2A_S2C_S2C_EEEvvEEEEvNT_6ParamsE:
	.zero		2944


//--------------------- SYMBOLS --------------------------

	.type		.nv.reservedSmem.offset0,@object
	.size		.nv.reservedSmem.offset0,0x4
	.type		.nv.reservedSmem.cap,@object
	.size		.nv.reservedSmem.cap,0x4
	.type		__assertfail,@function
